// auto-generated by cutlass_sweep.gemm — config: {"arch": "sm_90", "cluster_m": 2, "cluster_n": 1, "dtype": "e4m3", "dtype_b": "e4m3", "layout": "nt", "stages": 0, "tile_k": 256, "tile_m": 384, "tile_n": 16}
#include "cutlass/cutlass.h"
#include "cutlass/gemm/collective/collective_builder.hpp"
#include "cutlass/gemm/device/gemm_universal_adapter.h"
#include "cutlass/gemm/kernel/gemm_universal.hpp"
#include "cutlass/epilogue/collective/collective_builder.hpp"

using ElemA = cutlass::float_e4m3_t;
using ElemB = cutlass::float_e4m3_t;
using ElemCD = cutlass::float_e4m3_t;
using Acc  = float;
using TileShape    = cute::Shape<cute::_384, cute::_16, cute::_256>;
using ClusterShape = cute::Shape<cute::_2, cute::_1, cute::_1>;

using CollectiveEpilogue = typename cutlass::epilogue::collective::CollectiveBuilder<
    cutlass::arch::Sm90, cutlass::arch::OpClassTensorOp,
    TileShape, ClusterShape,
    cutlass::epilogue::collective::EpilogueTileAuto,
    Acc, Acc,
    ElemCD, cutlass::layout::RowMajor, 128 / cutlass::sizeof_bits<ElemCD>::value,
    ElemCD, cutlass::layout::RowMajor, 128 / cutlass::sizeof_bits<ElemCD>::value,
    cutlass::epilogue::collective::EpilogueScheduleAuto
  >::CollectiveOp;

using CollectiveMainloop = typename cutlass::gemm::collective::CollectiveBuilder<
    cutlass::arch::Sm90, cutlass::arch::OpClassTensorOp,
    ElemA, cutlass::layout::RowMajor, 128 / cutlass::sizeof_bits<ElemA>::value,
    ElemB, cutlass::layout::ColumnMajor, 128 / cutlass::sizeof_bits<ElemB>::value,
    Acc,
    TileShape, ClusterShape,
    cutlass::gemm::collective::StageCountAutoCarveout<static_cast<int>(sizeof(typename CollectiveEpilogue::SharedStorage))>,
    cutlass::gemm::collective::KernelScheduleAuto
  >::CollectiveOp;

using GemmKernel = cutlass::gemm::kernel::GemmUniversal<
    cute::Shape<int,int,int,int>,
    CollectiveMainloop,
    CollectiveEpilogue
>;
using Gemm = cutlass::gemm::device::GemmUniversalAdapter<GemmKernel>;

// Force the device kernel symbol into the cubin without needing a host main.
auto* _anchor = &cutlass::device_kernel<GemmKernel>;


// ===== COMPILED SASS (sm_90a) =====

	.target	sm_90a

	.elftype	@"ET_EXEC"


//--------------------- .note.nv.tkinfo           --------------------------
	.section	.note.nv.tkinfo,"",@"SHT_NOTE"
	.sectionflags	@"SHF_NOTE_NV_TKINFO"
	.tkinfo
        /*0018*/ 	.word	0x00000002
        /*0030*/ 	.string	""
        /*0030*/ 	.string	"ptxas"
        /*0030*/ 	.string	"Cuda compilation tools, release 13.0, V13.0.88"
        /*0030*/ 	.string	"Build cuda_13.0.r13.0/compiler.36424714_0"
        /*0030*/ 	.string	"-arch sm_90a -m 64 "



//--------------------- .note.nv.cuinfo           --------------------------
	.section	.note.nv.cuinfo,"",@"SHT_NOTE"
	.sectionflags	@"SHF_NOTE_NV_CUINFO"
        /*0018*/ 	.short	0x0002
        /*001a*/ 	.short	0x005a
        /*001c*/ 	.short	0x0082
	.zero		2


//--------------------- .nv.info                  --------------------------
	.section	.nv.info,"",@"SHT_CUDA_INFO"
	.align	4


	//----- nvinfo : EIATTR_REGCOUNT
	.align		4
        /*0000*/ 	.byte	0x04, 0x2f
        /*0002*/ 	.short	(.L_12 - .L_11)
	.align		4
.L_11:
        /*0004*/ 	.word	index@(_ZN7cutlass13device_kernelINS_4gemm6kernel13GemmUniversalIN4cute5tupleIJiiiiEEENS1_10collective13CollectiveMmaINS1_37MainloopSm90TmaGmmaWarpSpecializedFP8ILi2ENS5_IJNS4_1CILi2EEENSA_ILi1EEESC_EEENS1_35KernelTmaWarpSpecializedCooperativeEEENS5_IJNSA_ILi384EEENSA_ILi16EEENSA_ILi256EEEEEENS_12float_e4m3_tENS5_IJlSC_lEEESK_SL_NS4_8TiledMMAINS4_8MMA_AtomIJNS4_4SM904GMMA30MMA_64x16x32_F32E4M3E4M3_SS_TNILNSP_7ScaleInE1ELSR_1EEEEEENS4_6LayoutISD_NS5_IJSC_NSA_ILi0EEESV_EEEEENS5_IJNS4_10UnderscoreESY_SY_EEEEENS4_13SM90_TMA_LOADENS4_14ComposedLayoutINS4_7SwizzleILi3ELi4ELi3EEENS4_18smem_ptr_flag_bitsILi8EEENSU_INS5_IJNSA_ILi8EEENSA_ILi128EEEEEENS5_IJS18_SC_EEEEEEEvNS4_8identityENS4_23SM90_TMA_LOAD_MULTICASTES1C_vS1D_EENS_8epilogue10collective6detail29Sm90TmaWarpSpecializedAdapterINS1H_15DefaultEpilogueISK_SL_SL_NS1G_6thread17LinearCombinationISK_Li1EffLNS1L_9ScaleType4KindE0ELNS_15FloatRoundStyleE2ESK_EENS1_15EpilogueDefaultEEEEEvvEEEEvNT_6ParamsE)
        /*0008*/ 	.word	0x000000a8


	//----- nvinfo : EIATTR_FRAME_SIZE
	.align		4
.L_12:
        /*000c*/ 	.byte	0x04, 0x11
        /*000e*/ 	.short	(.L_14 - .L_13)
	.align		4
.L_13:
        /*0010*/ 	.word	index@(_ZN7cutlass13device_kernelINS_4gemm6kernel13GemmUniversalIN4cute5tupleIJiiiiEEENS1_10collective13CollectiveMmaINS1_37MainloopSm90TmaGmmaWarpSpecializedFP8ILi2ENS5_IJNS4_1CILi2EEENSA_ILi1EEESC_EEENS1_35KernelTmaWarpSpecializedCooperativeEEENS5_IJNSA_ILi384EEENSA_ILi16EEENSA_ILi256EEEEEENS_12float_e4m3_tENS5_IJlSC_lEEESK_SL_NS4_8TiledMMAINS4_8MMA_AtomIJNS4_4SM904GMMA30MMA_64x16x32_F32E4M3E4M3_SS_TNILNSP_7ScaleInE1ELSR_1EEEEEENS4_6LayoutISD_NS5_IJSC_NSA_ILi0EEESV_EEEEENS5_IJNS4_10UnderscoreESY_SY_EEEEENS4_13SM90_TMA_LOADENS4_14ComposedLayoutINS4_7SwizzleILi3ELi4ELi3EEENS4_18smem_ptr_flag_bitsILi8EEENSU_INS5_IJNSA_ILi8EEENSA_ILi128EEEEEENS5_IJS18_SC_EEEEEEEvNS4_8identityENS4_23SM90_TMA_LOAD_MULTICASTES1C_vS1D_EENS_8epilogue10collective6detail29Sm90TmaWarpSpecializedAdapterINS1H_15DefaultEpilogueISK_SL_SL_NS1G_6thread17LinearCombinationISK_Li1EffLNS1L_9ScaleType4KindE0ELNS_15FloatRoundStyleE2ESK_EENS1_15EpilogueDefaultEEEEEvvEEEEvNT_6ParamsE)
        /*0014*/ 	.word	0x00000000


	//----- nvinfo : EIATTR_MIN_STACK_SIZE
	.align		4
.L_14:
        /*0018*/ 	.byte	0x04, 0x12
        /*001a*/ 	.short	(.L_16 - .L_15)
	.align		4
.L_15:
        /*001c*/ 	.word	index@(_ZN7cutlass13device_kernelINS_4gemm6kernel13GemmUniversalIN4cute5tupleIJiiiiEEENS1_10collective13CollectiveMmaINS1_37MainloopSm90TmaGmmaWarpSpecializedFP8ILi2ENS5_IJNS4_1CILi2EEENSA_ILi1EEESC_EEENS1_35KernelTmaWarpSpecializedCooperativeEEENS5_IJNSA_ILi384EEENSA_ILi16EEENSA_ILi256EEEEEENS_12float_e4m3_tENS5_IJlSC_lEEESK_SL_NS4_8TiledMMAINS4_8MMA_AtomIJNS4_4SM904GMMA30MMA_64x16x32_F32E4M3E4M3_SS_TNILNSP_7ScaleInE1ELSR_1EEEEEENS4_6LayoutISD_NS5_IJSC_NSA_ILi0EEESV_EEEEENS5_IJNS4_10UnderscoreESY_SY_EEEEENS4_13SM90_TMA_LOADENS4_14ComposedLayoutINS4_7SwizzleILi3ELi4ELi3EEENS4_18smem_ptr_flag_bitsILi8EEENSU_INS5_IJNSA_ILi8EEENSA_ILi128EEEEEENS5_IJS18_SC_EEEEEEEvNS4_8identityENS4_23SM90_TMA_LOAD_MULTICASTES1C_vS1D_EENS_8epilogue10collective6detail29Sm90TmaWarpSpecializedAdapterINS1H_15DefaultEpilogueISK_SL_SL_NS1G_6thread17LinearCombinationISK_Li1EffLNS1L_9ScaleType4KindE0ELNS_15FloatRoundStyleE2ESK_EENS1_15EpilogueDefaultEEEEEvvEEEEvNT_6ParamsE)
        /*0020*/ 	.word	0x00000000
.L_16:


//--------------------- .nv.compat                --------------------------
	.section	.nv.compat,"",@"SHT_CUDA_COMPAT_INFO"
	.align	4
        /*0000*/ 	.byte	0x02, 0x09, 0x01, 0x00, 0x02, 0x02, 0x04, 0x00, 0x02, 0x05, 0x05, 0x00, 0x03, 0x07, 0x01, 0x01
        /*0010*/ 	.byte	0x02, 0x03, 0x01, 0x00, 0x02, 0x06, 0x01, 0x00, 0x04, 0x0b, 0x08, 0x00, 0x00, 0x00, 0x00, 0x00
        /*0020*/ 	.byte	0x00, 0x00, 0x00, 0x00


//--------------------- .nv.info._ZN7cutlass13device_kernelINS_4gemm6kernel13GemmUniversalIN4cute5tupleIJiiiiEEENS1_10collective13CollectiveMmaINS1_37MainloopSm90TmaGmmaWarpSpecializedFP8ILi2ENS5_IJNS4_1CILi2EEENSA_ILi1EEESC_EEENS1_35KernelTmaWarpSpecializedCooperativeEEENS5_IJNSA_ILi384EEENSA_ILi16EEENSA_ILi256EEEEEENS_12float_e4m3_tENS5_IJlSC_lEEESK_SL_NS4_8TiledMMAINS4_8MMA_AtomIJNS4_4SM904GMMA30MMA_64x16x32_F32E4M3E4M3_SS_TNILNSP_7ScaleInE1ELSR_1EEEEEENS4_6LayoutISD_NS5_IJSC_NSA_ILi0EEESV_EEEEENS5_IJNS4_10UnderscoreESY_SY_EEEEENS4_13SM90_TMA_LOADENS4_14ComposedLayoutINS4_7SwizzleILi3ELi4ELi3EEENS4_18smem_ptr_flag_bitsILi8EEENSU_INS5_IJNSA_ILi8EEENSA_ILi128EEEEEENS5_IJS18_SC_EEEEEEEvNS4_8identityENS4_23SM90_TMA_LOAD_MULTICASTES1C_vS1D_EENS_8epilogue10collective6detail29Sm90TmaWarpSpecializedAdapterINS1H_15DefaultEpilogueISK_SL_SL_NS1G_6thread17LinearCombinationISK_Li1EffLNS1L_9ScaleType4KindE0ELNS_15FloatRoundStyleE2ESK_EENS1_15EpilogueDefaultEEEEEvvEEEEvNT_6ParamsE --------------------------
	.section	.nv.info._ZN7cutlass13device_kernelINS_4gemm6kernel13GemmUniversalIN4cute5tupleIJiiiiEEENS1_10collective13CollectiveMmaINS1_37MainloopSm90TmaGmmaWarpSpecializedFP8ILi2ENS5_IJNS4_1CILi2EEENSA_ILi1EEESC_EEENS1_35KernelTmaWarpSpecializedCooperativeEEENS5_IJNSA_ILi384EEENSA_ILi16EEENSA_ILi256EEEEEENS_12float_e4m3_tENS5_IJlSC_lEEESK_SL_NS4_8TiledMMAINS4_8MMA_AtomIJNS4_4SM904GMMA30MMA_64x16x32_F32E4M3E4M3_SS_TNILNSP_7ScaleInE1ELSR_1EEEEEENS4_6LayoutISD_NS5_IJSC_NSA_ILi0EEESV_EEEEENS5_IJNS4_10UnderscoreESY_SY_EEEEENS4_13SM90_TMA_LOADENS4_14ComposedLayoutINS4_7SwizzleILi3ELi4ELi3EEENS4_18smem_ptr_flag_bitsILi8EEENSU_INS5_IJNSA_ILi8EEENSA_ILi128EEEEEENS5_IJS18_SC_EEEEEEEvNS4_8identityENS4_23SM90_TMA_LOAD_MULTICASTES1C_vS1D_EENS_8epilogue10collective6detail29Sm90TmaWarpSpecializedAdapterINS1H_15DefaultEpilogueISK_SL_SL_NS1G_6thread17LinearCombinationISK_Li1EffLNS1L_9ScaleType4KindE0ELNS_15FloatRoundStyleE2ESK_EENS1_15EpilogueDefaultEEEEEvvEEEEvNT_6ParamsE,"",@"SHT_CUDA_INFO"
	.sectionflags	@""
	.align	4


	//----- nvinfo : EIATTR_CUDA_API_VERSION
	.align		4
        /*0000*/ 	.byte	0x04, 0x37
        /*0002*/ 	.short	(.L_18 - .L_17)
.L_17:
        /*0004*/ 	.word	0x00000082


	//----- nvinfo : EIATTR_KPARAM_INFO
	.align		4
.L_18:
        /*0008*/ 	.byte	0x04, 0x17
        /*000a*/ 	.short	(.L_20 - .L_19)
.L_19:
        /*000c*/ 	.word	0x00000000
        /*0010*/ 	.short	0x0000
        /*0012*/ 	.short	0x0070
        /*0014*/ 	.byte	0x00, 0xf0, 0x01, 0x10


	//----- nvinfo : EIATTR_SPARSE_MMA_MASK
	.align		4
.L_20:
        /*0018*/ 	.byte	0x03, 0x50
        /*001a*/ 	.short	0x0000


	//----- nvinfo : EIATTR_MAXREG_COUNT
	.align		4
        /*001c*/ 	.byte	0x03, 0x1b
        /*001e*/ 	.short	0x00a8


	//----- nvinfo : EIATTR_NUM_BARRIERS
	.align		4
        /*0020*/ 	.byte	0x02, 0x4c
        /*0022*/ 	.byte	0x01
	.zero		1


	//----- nvinfo : EIATTR_MERCURY_ISA_VERSION
	.align		4
        /*0024*/ 	.byte	0x03, 0x5f
        /*0026*/ 	.short	0x0101


	//----- nvinfo : EIATTR_INT_WARP_WIDE_INSTR_OFFSETS
	.align		4
        /*0028*/ 	.byte	0x04, 0x31
        /*002a*/ 	.short	(.L_22 - .L_21)


	//   ....[0]....
.L_21:
        /*002c*/ 	.word	0x00000410


	//   ....[1]....
        /*0030*/ 	.word	0x000004b0


	//   ....[2]....
        /*0034*/ 	.word	0x00000600


	//   ....[3]....
        /*0038*/ 	.word	0x00002ea0


	//----- nvinfo : EIATTR_COOP_GROUP_MASK_REGIDS
	.align		4
.L_22:
        /*003c*/ 	.byte	0x04, 0x29
        /*003e*/ 	.short	(.L_24 - .L_23)


	//   ....[0]....
.L_23:
        /*0040*/ 	.word	0xffffffff


	//   ....[1]....
        /*0044*/ 	.word	0xffffffff


	//   ....[2]....
        /*0048*/ 	.word	0xffffffff


	//   ....[3]....
        /*004c*/ 	.word	0xffffffff


	//   ....[4]....
        /*0050*/ 	.word	0xffffffff


	//   ....[5]....
        /*0054*/ 	.word	0xffffffff


	//----- nvinfo : EIATTR_COOP_GROUP_INSTR_OFFSETS
	.align		4
.L_24:
        /*0058*/ 	.byte	0x04, 0x28
        /*005a*/ 	.short	(.L_26 - .L_25)


	//   ....[0]....
.L_25:
        /*005c*/ 	.word	0x00000060


	//   ....[1]....
        /*0060*/ 	.word	0x00000070


	//   ....[2]....
        /*0064*/ 	.word	0x00000130


	//   ....[3]....
        /*0068*/ 	.word	0x00000290


	//   ....[4]....
        /*006c*/ 	.word	0x000007b0


	//   ....[5]....
        /*0070*/ 	.word	0x000012c0


	//----- nvinfo : EIATTR_REG_RECONFIG
	.align		4
.L_26:
        /*0074*/ 	.byte	0x01, 0x54
	.zero		2


	//----- nvinfo : EIATTR_MBARRIER_INSTR_OFFSETS
	.align		4
        /*0078*/ 	.byte	0x04, 0x39
        /*007a*/ 	.short	(.L_28 - .L_27)


	//   ....[0]....
.L_27:
        /*007c*/ 	.word	0x00000230
        /*0080*/ 	.word	0x000000ff
        /*0084*/ 	.word	0x00000000
        /*0088*/ 	.short	0x0100
        /*008a*/ 	.byte	0x08
	.zero		1


	//   ....[1]....
        /*008c*/ 	.word	0x00000240
        /*0090*/ 	.word	0x000000ff
        /*0094*/ 	.word	0x00000010
        /*0098*/ 	.short	0x0100
        /*009a*/ 	.byte	0x08
	.zero		1


	//   ....[2]....
        /*009c*/ 	.word	0x00000250
        /*00a0*/ 	.word	0x000000ff
        /*00a4*/ 	.word	0x00000008
        /*00a8*/ 	.short	0x0100
        /*00aa*/ 	.byte	0x08
	.zero		1


	//   ....[3]....
        /*00ac*/ 	.word	0x00000260
        /*00b0*/ 	.word	0x000000ff
        /*00b4*/ 	.word	0x00000018
        /*00b8*/ 	.short	0x0100
        /*00ba*/ 	.byte	0x08
	.zero		1


	//   ....[4]....
        /*00bc*/ 	.word	0x000006a0
        /*00c0*/ 	.word	0x000000ff
        /*00c4*/ 	.word	0x00000030
        /*00c8*/ 	.short	0x0100
        /*00ca*/ 	.byte	0x06
	.zero		1


	//   ....[5]....
        /*00cc*/ 	.word	0x00000740
        /*00d0*/ 	.word	0x000000ff
        /*00d4*/ 	.word	0x00000038
        /*00d8*/ 	.short	0x0100
        /*00da*/ 	.byte	0x06
	.zero		1


	//   ....[6]....
        /*00dc*/ 	.word	0x00001570
        /*00e0*/ 	.word	0x000000ff
        /*00e4*/ 	.word	0x00000000
        /*00e8*/ 	.short	0x010a
        /*00ea*/ 	.byte	0x06
	.zero		1


	//   ....[7]....
        /*00ec*/ 	.word	0x000015b0
        /*00f0*/ 	.word	0x000000ff
        /*00f4*/ 	.word	0x00000000
        /*00f8*/ 	.short	0x010a
        /*00fa*/ 	.byte	0x06
	.zero		1


	//   ....[8]....
        /*00fc*/ 	.word	0x00002140
        /*0100*/ 	.word	0x000000ff
        /*0104*/ 	.word	0x00000000
        /*0108*/ 	.short	0x010a
        /*010a*/ 	.byte	0x0e
	.zero		1


	//   ....[9]....
        /*010c*/ 	.word	0x00002180
        /*0110*/ 	.word	0x000000ff
        /*0114*/ 	.word	0x00000000
        /*0118*/ 	.short	0x010a
        /*011a*/ 	.byte	0x0e
	.zero		1


	//   ....[10]....
        /*011c*/ 	.word	0x00002b30
        /*0120*/ 	.word	0x00000045
        /*0124*/ 	.word	0x00000000
        /*0128*/ 	.short	0x0101
        /*012a*/ 	.byte	0x3f
	.zero		1


	//   ....[11]....
        /*012c*/ 	.word	0x00002f20
        /*0130*/ 	.word	0x00000015
        /*0134*/ 	.word	0x00000000
        /*0138*/ 	.short	0x0101
        /*013a*/ 	.byte	0x3f
	.zero		1


	//   ....[12]....
        /*013c*/ 	.word	0x00006840
        /*0140*/ 	.word	0x00000014
        /*0144*/ 	.word	0x00000010
        /*0148*/ 	.short	0x010a
        /*014a*/ 	.byte	0x3f
	.zero		1


	//   ....[13]....
        /*014c*/ 	.word	0x00006cb0
        /*0150*/ 	.word	0x00000003
        /*0154*/ 	.word	0x00000038
        /*0158*/ 	.short	0x0101
        /*015a*/ 	.byte	0x3f
	.zero		1


	//   ....[14]....
        /*015c*/ 	.word	0x000073d0
        /*0160*/ 	.word	0x00000005
        /*0164*/ 	.word	0x00000000
        /*0168*/ 	.short	0x010a
        /*016a*/ 	.byte	0x3f
	.zero		1


	//   ....[15]....
        /*016c*/ 	.word	0x00007450
        /*0170*/ 	.word	0x0000000f
        /*0174*/ 	.word	0x00000000
        /*0178*/ 	.short	0x010a
        /*017a*/ 	.byte	0x3f
	.zero		1


	//   ....[16]....
        /*017c*/ 	.word	0x000074c0
        /*0180*/ 	.word	0x00000011
        /*0184*/ 	.word	0x00000000
        /*0188*/ 	.short	0x010a
        /*018a*/ 	.byte	0x3f
	.zero		1


	//   ....[17]....
        /*018c*/ 	.word	0x00007520
        /*0190*/ 	.word	0x00000046
        /*0194*/ 	.word	0x00000000
        /*0198*/ 	.short	0x010a
        /*019a*/ 	.byte	0x3f
	.zero		1


	//   ....[18]....
        /*019c*/ 	.word	0x000075f0
        /*01a0*/ 	.word	0x00000014
        /*01a4*/ 	.word	0x00000010
        /*01a8*/ 	.short	0x010a
        /*01aa*/ 	.byte	0x3f
	.zero		1


	//   ....[19]....
        /*01ac*/ 	.word	0x000076c0
        /*01b0*/ 	.word	0x00000005
        /*01b4*/ 	.word	0x00000000
        /*01b8*/ 	.short	0x010a
        /*01ba*/ 	.byte	0x3f
	.zero		1


	//----- nvinfo : EIATTR_NUM_MBARRIERS
	.align		4
.L_28:
        /*01bc*/ 	.byte	0x03, 0x38
        /*01be*/ 	.short	0x0006


	//----- nvinfo : EIATTR_EXIT_INSTR_OFFSETS
	.align		4
        /*01c0*/ 	.byte	0x04, 0x1c
        /*01c2*/ 	.short	(.L_30 - .L_29)


	//   ....[0]....
.L_29:
        /*01c4*/ 	.word	0x00000930


	//   ....[1]....
        /*01c8*/ 	.word	0x00001120


	//   ....[2]....
        /*01cc*/ 	.word	0x00005f50


	//   ....[3]....
        /*01d0*/ 	.word	0x000064b0


	//   ....[4]....
        /*01d4*/ 	.word	0x000074a0


	//----- nvinfo : EIATTR_MAX_THREADS
	.align		4
.L_30:
        /*01d8*/ 	.byte	0x04, 0x05
        /*01da*/ 	.short	(.L_32 - .L_31)
.L_31:
        /*01dc*/ 	.word	0x00000180
        /*01e0*/ 	.word	0x00000001
        /*01e4*/ 	.word	0x00000001


	//----- nvinfo : EIATTR_CRS_STACK_SIZE
	.align		4
.L_32:
        /*01e8*/ 	.byte	0x04, 0x1e
        /*01ea*/ 	.short	(.L_34 - .L_33)
.L_33:
        /*01ec*/ 	.word	0x00000000


	//----- nvinfo : EIATTR_CBANK_PARAM_SIZE
	.align		4
.L_34:
        /*01f0*/ 	.byte	0x03, 0x19
        /*01f2*/ 	.short	0x0470


	//----- nvinfo : EIATTR_PARAM_CBANK
	.align		4
        /*01f4*/ 	.byte	0x04, 0x0a
        /*01f6*/ 	.short	(.L_36 - .L_35)
	.align		4
.L_35:
        /*01f8*/ 	.word	index@(.nv.constant0._ZN7cutlass13device_kernelINS_4gemm6kernel13GemmUniversalIN4cute5tupleIJiiiiEEENS1_10collective13CollectiveMmaINS1_37MainloopSm90TmaGmmaWarpSpecializedFP8ILi2ENS5_IJNS4_1CILi2EEENSA_ILi1EEESC_EEENS1_35KernelTmaWarpSpecializedCooperativeEEENS5_IJNSA_ILi384EEENSA_ILi16EEENSA_ILi256EEEEEENS_12float_e4m3_tENS5_IJlSC_lEEESK_SL_NS4_8TiledMMAINS4_8MMA_AtomIJNS4_4SM904GMMA30MMA_64x16x32_F32E4M3E4M3_SS_TNILNSP_7ScaleInE1ELSR_1EEEEEENS4_6LayoutISD_NS5_IJSC_NSA_ILi0EEESV_EEEEENS5_IJNS4_10UnderscoreESY_SY_EEEEENS4_13SM90_TMA_LOADENS4_14ComposedLayoutINS4_7SwizzleILi3ELi4ELi3EEENS4_18smem_ptr_flag_bitsILi8EEENSU_INS5_IJNSA_ILi8EEENSA_ILi128EEEEEENS5_IJS18_SC_EEEEEEEvNS4_8identityENS4_23SM90_TMA_LOAD_MULTICASTES1C_vS1D_EENS_8epilogue10collective6detail29Sm90TmaWarpSpecializedAdapterINS1H_15DefaultEpilogueISK_SL_SL_NS1G_6thread17LinearCombinationISK_Li1EffLNS1L_9ScaleType4KindE0ELNS_15FloatRoundStyleE2ESK_EENS1_15EpilogueDefaultEEEEEvvEEEEvNT_6ParamsE)
        /*01fc*/ 	.short	0x0210
        /*01fe*/ 	.short	0x0470


	//----- nvinfo : EIATTR_SW_WAR
	.align		4
.L_36:
        /*0200*/ 	.byte	0x04, 0x36
        /*0202*/ 	.short	(.L_38 - .L_37)
.L_37:
        /*0204*/ 	.word	0x00000008
.L_38:


//--------------------- .nv.callgraph             --------------------------
	.section	.nv.callgraph,"",@"SHT_CUDA_CALLGRAPH"
	.align	4
	.sectionentsize	8
	.align		4
        /*0000*/ 	.word	0x00000000
	.align		4
        /*0004*/ 	.word	0xffffffff
	.align		4
        /*0008*/ 	.word	0x00000000
	.align		4
        /*000c*/ 	.word	0xfffffffe
	.align		4
        /*0010*/ 	.word	0x00000000
	.align		4
        /*0014*/ 	.word	0xfffffffd
	.align		4
        /*0018*/ 	.word	0x00000000
	.align		4
        /*001c*/ 	.word	0xfffffffc


//--------------------- .nv.constant4             --------------------------
	.section	.nv.constant4,"a",@progbits
	.align	8
	.align		8
.nv.constant4:
        /*0000*/ 	.dword	_ZN40_INTERNAL_d07a58b0_4_k_cu_be15dbc7_122174cuda3std3__45__cpo5beginE
	.align		8
        /*0008*/ 	.dword	_ZN40_INTERNAL_d07a58b0_4_k_cu_be15dbc7_122174cuda3std3__45__cpo3endE
	.align		8
        /*0010*/ 	.dword	_ZN40_INTERNAL_d07a58b0_4_k_cu_be15dbc7_122174cuda3std3__45__cpo6cbeginE
	.align		8
        /*0018*/ 	.dword	_ZN40_INTERNAL_d07a58b0_4_k_cu_be15dbc7_122174cuda3std3__45__cpo4cendE
	.align		8
        /*0020*/ 	.dword	_ZN40_INTERNAL_d07a58b0_4_k_cu_be15dbc7_122174cuda3std3__442_GLOBAL__N__d07a58b0_4_k_cu_be15dbc7_122176ignoreE
	.align		8
        /*0028*/ 	.dword	_ZN40_INTERNAL_d07a58b0_4_k_cu_be15dbc7_122174cuda3std3__419piecewise_constructE
	.align		8
        /*0030*/ 	.dword	_ZN40_INTERNAL_d07a58b0_4_k_cu_be15dbc7_122174cuda3std3__48in_placeE
	.align		8
        /*0038*/ 	.dword	_ZN40_INTERNAL_d07a58b0_4_k_cu_be15dbc7_122174cuda3std6ranges3__45__cpo4swapE
	.align		8
        /*0040*/ 	.dword	_ZN40_INTERNAL_d07a58b0_4_k_cu_be15dbc7_122174cuda3std6ranges3__45__cpo9iter_moveE
	.align		8
        /*0048*/ 	.dword	_ZN40_INTERNAL_d07a58b0_4_k_cu_be15dbc7_122174cute7productE
	.align		8
        /*0050*/ 	.dword	_ZN40_INTERNAL_d07a58b0_4_k_cu_be15dbc7_122174cute1_E


//--------------------- .text._ZN7cutlass13device_kernelINS_4gemm6kernel13GemmUniversalIN4cute5tupleIJiiiiEEENS1_10collective13CollectiveMmaINS1_37MainloopSm90TmaGmmaWarpSpecializedFP8ILi2ENS5_IJNS4_1CILi2EEENSA_ILi1EEESC_EEENS1_35KernelTmaWarpSpecializedCooperativeEEENS5_IJNSA_ILi384EEENSA_ILi16EEENSA_ILi256EEEEEENS_12float_e4m3_tENS5_IJlSC_lEEESK_SL_NS4_8TiledMMAINS4_8MMA_AtomIJNS4_4SM904GMMA30MMA_64x16x32_F32E4M3E4M3_SS_TNILNSP_7ScaleInE1ELSR_1EEEEEENS4_6LayoutISD_NS5_IJSC_NSA_ILi0EEESV_EEEEENS5_IJNS4_10UnderscoreESY_SY_EEEEENS4_13SM90_TMA_LOADENS4_14ComposedLayoutINS4_7SwizzleILi3ELi4ELi3EEENS4_18smem_ptr_flag_bitsILi8EEENSU_INS5_IJNSA_ILi8EEENSA_ILi128EEEEEENS5_IJS18_SC_EEEEEEEvNS4_8identityENS4_23SM90_TMA_LOAD_MULTICASTES1C_vS1D_EENS_8epilogue10collective6detail29Sm90TmaWarpSpecializedAdapterINS1H_15DefaultEpilogueISK_SL_SL_NS1G_6thread17LinearCombinationISK_Li1EffLNS1L_9ScaleType4KindE0ELNS_15FloatRoundStyleE2ESK_EENS1_15EpilogueDefaultEEEEEvvEEEEvNT_6ParamsE --------------------------
	.section	.text._ZN7cutlass13device_kernelINS_4gemm6kernel13GemmUniversalIN4cute5tupleIJiiiiEEENS1_10collective13CollectiveMmaINS1_37MainloopSm90TmaGmmaWarpSpecializedFP8ILi2ENS5_IJNS4_1CILi2EEENSA_ILi1EEESC_EEENS1_35KernelTmaWarpSpecializedCooperativeEEENS5_IJNSA_ILi384EEENSA_ILi16EEENSA_ILi256EEEEEENS_12float_e4m3_tENS5_IJlSC_lEEESK_SL_NS4_8TiledMMAINS4_8MMA_AtomIJNS4_4SM904GMMA30MMA_64x16x32_F32E4M3E4M3_SS_TNILNSP_7ScaleInE1ELSR_1EEEEEENS4_6LayoutISD_NS5_IJSC_NSA_ILi0EEESV_EEEEENS5_IJNS4_10UnderscoreESY_SY_EEEEENS4_13SM90_TMA_LOADENS4_14ComposedLayoutINS4_7SwizzleILi3ELi4ELi3EEENS4_18smem_ptr_flag_bitsILi8EEENSU_INS5_IJNSA_ILi8EEENSA_ILi128EEEEEENS5_IJS18_SC_EEEEEEEvNS4_8identityENS4_23SM90_TMA_LOAD_MULTICASTES1C_vS1D_EENS_8epilogue10collective6detail29Sm90TmaWarpSpecializedAdapterINS1H_15DefaultEpilogueISK_SL_SL_NS1G_6thread17LinearCombinationISK_Li1EffLNS1L_9ScaleType4KindE0ELNS_15FloatRoundStyleE2ESK_EENS1_15EpilogueDefaultEEEEEvvEEEEvNT_6ParamsE,"ax",@progbits
	.align	128
.text._ZN7cutlass13device_kernelINS_4gemm6kernel13GemmUniversalIN4cute5tupleIJiiiiEEENS1_10collective13CollectiveMmaINS1_37MainloopSm90TmaGmmaWarpSpecializedFP8ILi2ENS5_IJNS4_1CILi2EEENSA_ILi1EEESC_EEENS1_35KernelTmaWarpSpecializedCooperativeEEENS5_IJNSA_ILi384EEENSA_ILi16EEENSA_ILi256EEEEEENS_12float_e4m3_tENS5_IJlSC_lEEESK_SL_NS4_8TiledMMAINS4_8MMA_AtomIJNS4_4SM904GMMA30MMA_64x16x32_F32E4M3E4M3_SS_TNILNSP_7ScaleInE1ELSR_1EEEEEENS4_6LayoutISD_NS5_IJSC_NSA_ILi0EEESV_EEEEENS5_IJNS4_10UnderscoreESY_SY_EEEEENS4_13SM90_TMA_LOADENS4_14ComposedLayoutINS4_7SwizzleILi3ELi4ELi3EEENS4_18smem_ptr_flag_bitsILi8EEENSU_INS5_IJNSA_ILi8EEENSA_ILi128EEEEEENS5_IJS18_SC_EEEEEEEvNS4_8identityENS4_23SM90_TMA_LOAD_MULTICASTES1C_vS1D_EENS_8epilogue10collective6detail29Sm90TmaWarpSpecializedAdapterINS1H_15DefaultEpilogueISK_SL_SL_NS1G_6thread17LinearCombinationISK_Li1EffLNS1L_9ScaleType4KindE0ELNS_15FloatRoundStyleE2ESK_EENS1_15EpilogueDefaultEEEEEvvEEEEvNT_6ParamsE:
        .type           _ZN7cutlass13device_kernelINS_4gemm6kernel13GemmUniversalIN4cute5tupleIJiiiiEEENS1_10collective13CollectiveMmaINS1_37MainloopSm90TmaGmmaWarpSpecializedFP8ILi2ENS5_IJNS4_1CILi2EEENSA_ILi1EEESC_EEENS1_35KernelTmaWarpSpecializedCooperativeEEENS5_IJNSA_ILi384EEENSA_ILi16EEENSA_ILi256EEEEEENS_12float_e4m3_tENS5_IJlSC_lEEESK_SL_NS4_8TiledMMAINS4_8MMA_AtomIJNS4_4SM904GMMA30MMA_64x16x32_F32E4M3E4M3_SS_TNILNSP_7ScaleInE1ELSR_1EEEEEENS4_6LayoutISD_NS5_IJSC_NSA_ILi0EEESV_EEEEENS5_IJNS4_10UnderscoreESY_SY_EEEEENS4_13SM90_TMA_LOADENS4_14ComposedLayoutINS4_7SwizzleILi3ELi4ELi3EEENS4_18smem_ptr_flag_bitsILi8EEENSU_INS5_IJNSA_ILi8EEENSA_ILi128EEEEEENS5_IJS18_SC_EEEEEEEvNS4_8identityENS4_23SM90_TMA_LOAD_MULTICASTES1C_vS1D_EENS_8epilogue10collective6detail29Sm90TmaWarpSpecializedAdapterINS1H_15DefaultEpilogueISK_SL_SL_NS1G_6thread17LinearCombinationISK_Li1EffLNS1L_9ScaleType4KindE0ELNS_15FloatRoundStyleE2ESK_EENS1_15EpilogueDefaultEEEEEvvEEEEvNT_6ParamsE,@function
        .size           _ZN7cutlass13device_kernelINS_4gemm6kernel13GemmUniversalIN4cute5tupleIJiiiiEEENS1_10collective13CollectiveMmaINS1_37MainloopSm90TmaGmmaWarpSpecializedFP8ILi2ENS5_IJNS4_1CILi2EEENSA_ILi1EEESC_EEENS1_35KernelTmaWarpSpecializedCooperativeEEENS5_IJNSA_ILi384EEENSA_ILi16EEENSA_ILi256EEEEEENS_12float_e4m3_tENS5_IJlSC_lEEESK_SL_NS4_8TiledMMAINS4_8MMA_AtomIJNS4_4SM904GMMA30MMA_64x16x32_F32E4M3E4M3_SS_TNILNSP_7ScaleInE1ELSR_1EEEEEENS4_6LayoutISD_NS5_IJSC_NSA_ILi0EEESV_EEEEENS5_IJNS4_10UnderscoreESY_SY_EEEEENS4_13SM90_TMA_LOADENS4_14ComposedLayoutINS4_7SwizzleILi3ELi4ELi3EEENS4_18smem_ptr_flag_bitsILi8EEENSU_INS5_IJNSA_ILi8EEENSA_ILi128EEEEEENS5_IJS18_SC_EEEEEEEvNS4_8identityENS4_23SM90_TMA_LOAD_MULTICASTES1C_vS1D_EENS_8epilogue10collective6detail29Sm90TmaWarpSpecializedAdapterINS1H_15DefaultEpilogueISK_SL_SL_NS1G_6thread17LinearCombinationISK_Li1EffLNS1L_9ScaleType4KindE0ELNS_15FloatRoundStyleE2ESK_EENS1_15EpilogueDefaultEEEEEvvEEEEvNT_6ParamsE,(.L_x_74 - _ZN7cutlass13device_kernelINS_4gemm6kernel13GemmUniversalIN4cute5tupleIJiiiiEEENS1_10collective13CollectiveMmaINS1_37MainloopSm90TmaGmmaWarpSpecializedFP8ILi2ENS5_IJNS4_1CILi2EEENSA_ILi1EEESC_EEENS1_35KernelTmaWarpSpecializedCooperativeEEENS5_IJNSA_ILi384EEENSA_ILi16EEENSA_ILi256EEEEEENS_12float_e4m3_tENS5_IJlSC_lEEESK_SL_NS4_8TiledMMAINS4_8MMA_AtomIJNS4_4SM904GMMA30MMA_64x16x32_F32E4M3E4M3_SS_TNILNSP_7ScaleInE1ELSR_1EEEEEENS4_6LayoutISD_NS5_IJSC_NSA_ILi0EEESV_EEEEENS5_IJNS4_10UnderscoreESY_SY_EEEEENS4_13SM90_TMA_LOADENS4_14ComposedLayoutINS4_7SwizzleILi3ELi4ELi3EEENS4_18smem_ptr_flag_bitsILi8EEENSU_INS5_IJNSA_ILi8EEENSA_ILi128EEEEEENS5_IJS18_SC_EEEEEEEvNS4_8identityENS4_23SM90_TMA_LOAD_MULTICASTES1C_vS1D_EENS_8epilogue10collective6detail29Sm90TmaWarpSpecializedAdapterINS1H_15DefaultEpilogueISK_SL_SL_NS1G_6thread17LinearCombinationISK_Li1EffLNS1L_9ScaleType4KindE0ELNS_15FloatRoundStyleE2ESK_EENS1_15EpilogueDefaultEEEEEvvEEEEvNT_6ParamsE)
        .other          _ZN7cutlass13device_kernelINS_4gemm6kernel13GemmUniversalIN4cute5tupleIJiiiiEEENS1_10collective13CollectiveMmaINS1_37MainloopSm90TmaGmmaWarpSpecializedFP8ILi2ENS5_IJNS4_1CILi2EEENSA_ILi1EEESC_EEENS1_35KernelTmaWarpSpecializedCooperativeEEENS5_IJNSA_ILi384EEENSA_ILi16EEENSA_ILi256EEEEEENS_12float_e4m3_tENS5_IJlSC_lEEESK_SL_NS4_8TiledMMAINS4_8MMA_AtomIJNS4_4SM904GMMA30MMA_64x16x32_F32E4M3E4M3_SS_TNILNSP_7ScaleInE1ELSR_1EEEEEENS4_6LayoutISD_NS5_IJSC_NSA_ILi0EEESV_EEEEENS5_IJNS4_10UnderscoreESY_SY_EEEEENS4_13SM90_TMA_LOADENS4_14ComposedLayoutINS4_7SwizzleILi3ELi4ELi3EEENS4_18smem_ptr_flag_bitsILi8EEENSU_INS5_IJNSA_ILi8EEENSA_ILi128EEEEEENS5_IJS18_SC_EEEEEEEvNS4_8identityENS4_23SM90_TMA_LOAD_MULTICASTES1C_vS1D_EENS_8epilogue10collective6detail29Sm90TmaWarpSpecializedAdapterINS1H_15DefaultEpilogueISK_SL_SL_NS1G_6thread17LinearCombinationISK_Li1EffLNS1L_9ScaleType4KindE0ELNS_15FloatRoundStyleE2ESK_EENS1_15EpilogueDefaultEEEEEvvEEEEvNT_6ParamsE,@"STO_CUDA_ENTRY STV_DEFAULT"
_ZN7cutlass13device_kernelINS_4gemm6kernel13GemmUniversalIN4cute5tupleIJiiiiEEENS1_10collective13CollectiveMmaINS1_37MainloopSm90TmaGmmaWarpSpecializedFP8ILi2ENS5_IJNS4_1CILi2EEENSA_ILi1EEESC_EEENS1_35KernelTmaWarpSpecializedCooperativeEEENS5_IJNSA_ILi384EEENSA_ILi16EEENSA_ILi256EEEEEENS_12float_e4m3_tENS5_IJlSC_lEEESK_SL_NS4_8TiledMMAINS4_8MMA_AtomIJNS4_4SM904GMMA30MMA_64x16x32_F32E4M3E4M3_SS_TNILNSP_7ScaleInE1ELSR_1EEEEEENS4_6LayoutISD_NS5_IJSC_NSA_ILi0EEESV_EEEEENS5_IJNS4_10UnderscoreESY_SY_EEEEENS4_13SM90_TMA_LOADENS4_14ComposedLayoutINS4_7SwizzleILi3ELi4ELi3EEENS4_18smem_ptr_flag_bitsILi8EEENSU_INS5_IJNSA_ILi8EEENSA_ILi128EEEEEENS5_IJS18_SC_EEEEEEEvNS4_8identityENS4_23SM90_TMA_LOAD_MULTICASTES1C_vS1D_EENS_8epilogue10collective6detail29Sm90TmaWarpSpecializedAdapterINS1H_15DefaultEpilogueISK_SL_SL_NS1G_6thread17LinearCombinationISK_Li1EffLNS1L_9ScaleType4KindE0ELNS_15FloatRoundStyleE2ESK_EENS1_15EpilogueDefaultEEEEEvvEEEEvNT_6ParamsE:
[----:B------:R-:W-:Y:S01]  /*0000*/  LDC R1, c[0x0][0x28] ;  /* 0x00000a00ff017b82 */ /* 0x000fe20000000800 */
[----:B------:R-:W0:Y:S01]  /*0010*/  S2R R0, SR_TID.X ;  /* 0x0000000000007919 */ /* 0x000e220000002100 */
[----:B------:R-:W-:Y:S01]  /*0020*/  ELECT P0, URZ, PT ;  /* 0x00000000003f782f */ /* 0x000fe20003800000 */
[----:B------:R-:W-:Y:S01]  /*0030*/  BSSY B0, `(.L_x_0) ;  /* 0x000000f000007945 */ /* 0x000fe20003800000 */
[--C-:B0-----:R-:W-:Y:S02]  /*0040*/  SHF.R.U32.HI R2, RZ, 0x5, R0.reuse ;  /* 0x00000005ff027819 */ /* 0x101fe40000011600 */
[----:B------:R-:W-:-:S03]  /*0050*/  SHF.R.U32.HI R3, RZ, 0x7, R0 ;  /* 0x00000007ff037819 */ /* 0x000fc60000011600 */
[----:B------:R-:W0:Y:S04]  /*0060*/  SHFL.IDX PT, R4, R2, RZ, 0x1f ;  /* 0x00001fff02047589 */ /* 0x000e2800000e0000 */
[----:B------:R1:W2:Y:S01]  /*0070*/  SHFL.IDX PT, R6, R3, RZ, 0x1f ;  /* 0x00001fff03067589 */ /* 0x0002a200000e0000 */
[----:B0-----:R-:W-:-:S13]  /*0080*/  ISETP.NE.OR P0, PT, R4, RZ, !P0 ;  /* 0x000000ff0400720c */ /* 0x001fda0004705670 */
[----:B-12---:R-:W-:Y:S05]  /*0090*/  @P0 BRA `(.L_x_1) ;  /* 0x0000000000200947 */ /* 0x006fea0003800000 */
[----:B------:R-:W-:Y:S02]  /*00a0*/  ULDC.64 UR4, c[0x0][0x198] ;  /* 0x0000660000047ab9 */ /* 0x000fe40000000a00 */
[----:B------:R-:W-:Y:S02]  /*00b0*/  UIADD3 UR6, UP0, UR4, 0xf0, URZ ;  /* 0x000000f004067890 */ /* 0x000fe4000ff1e03f */
[----:B------:R-:W-:Y:S02]  /*00c0*/  UIADD3 UR4, UP1, UR4, 0x1f0, URZ ;  /* 0x000001f004047890 */ /* 0x000fe4000ff3e03f */
[----:B------:R-:W-:Y:S02]  /*00d0*/  UIADD3.X UR7, URZ, UR5, URZ, UP0, !UPT ;  /* 0x000000053f077290 */ /* 0x000fe400087fe43f */
[----:B------:R-:W-:-:S07]  /*00e0*/  UIADD3.X UR5, URZ, UR5, URZ, UP1, !UPT ;  /* 0x000000053f057290 */ /* 0x000fce0008ffe43f */
[----:B------:R0:W-:Y:S02]  /*00f0*/  UTMACCTL.PF [UR6] ;  /* 0x00000000060079b9 */ /* 0x0001e40008040000 */
[----:B------:R0:W-:Y:S02]  /*0100*/  UTMACCTL.PF [UR4] ;  /* 0x00000000040079b9 */ /* 0x0001e40008040000 */
[----:B0-----:R-:W-:Y:S01]  /*0110*/  NOP ;  /* 0x0000000000007918 */ /* 0x001fe20000000000 */
.L_x_1:
[----:B------:R-:W-:Y:S05]  /*0120*/  BSYNC B0 ;  /* 0x0000000000007941 */ /* 0x000fea0003800000 */
.L_x_0:
[----:B------:R-:W0:Y:S02]  /*0130*/  SHFL.IDX PT, R3, R2, RZ, 0x1f ;  /* 0x00001fff02037589 */ /* 0x000e2400000e0000 */
[----:B0-----:R-:W-:-:S13]  /*0140*/  ISETP.NE.AND P0, PT, R3, RZ, PT ;  /* 0x000000ff0300720c */ /* 0x001fda0003f05270 */
[----:B------:R-:W-:Y:S05]  /*0150*/  @P0 BRA `(.L_x_2) ;  /* 0x0000000000480947 */ /* 0x000fea0003800000 */
[----:B------:R-:W0:Y:S01]  /*0160*/  S2UR UR8, SR_CgaCtaId ;  /* 0x00000000000879c3 */ /* 0x000e220000008800 */
[----:B------:R-:W-:Y:S01]  /*0170*/  UMOV UR4, 0x400 ;  /* 0x0000040000047882 */ /* 0x000fe20000000000 */
[----:B------:R-:W-:Y:S01]  /*0180*/  UMOV UR5, 0x1 ;  /* 0x0000000100057882 */ /* 0x000fe20000000000 */
[----:B------:R-:W-:Y:S01]  /*0190*/  UMOV UR6, 0x4 ;  /* 0x0000000400067882 */ /* 0x000fe20000000000 */
[----:B------:R-:W-:Y:S01]  /*01a0*/  ELECT P0, URZ, PT ;  /* 0x00000000003f782f */ /* 0x000fe20003800000 */
[----:B------:R-:W-:-:S04]  /*01b0*/  UIADD3 UR6, -UR6, 0x100000, URZ ;  /* 0x0010000006067890 */ /* 0x000fc8000fffe13f */
[----:B------:R-:W-:Y:S02]  /*01c0*/  USHF.L.U32 UR7, UR6, 0xb, URZ ;  /* 0x0000000b06077899 */ /* 0x000fe4000800063f */
[----:B------:R-:W-:Y:S02]  /*01d0*/  USHF.L.U32 UR6, UR6, 0x1, URZ ;  /* 0x0000000106067899 */ /* 0x000fe4000800063f */
[----:B0-----:R-:W-:Y:S02]  /*01e0*/  ULEA UR8, UR8, UR4, 0x18 ;  /* 0x0000000408087291 */ /* 0x001fe4000f8ec03f */
[----:B------:R-:W-:-:S04]  /*01f0*/  UIADD3 UR4, -UR5, 0x100000, URZ ;  /* 0x0010000005047890 */ /* 0x000fc8000fffe13f */
[----:B------:R-:W-:Y:S02]  /*0200*/  USHF.L.U32 UR5, UR4, 0xb, URZ ;  /* 0x0000000b04057899 */ /* 0x000fe4000800063f */
[----:B------:R-:W-:Y:S01]  /*0210*/  USHF.L.U32 UR4, UR4, 0x1, URZ ;  /* 0x0000000104047899 */ /* 0x000fe2000800063f */
[----:B------:R-:W0:Y:S11]  /*0220*/  FENCE.VIEW.ASYNC.S ;  /* 0x00000000000073c6 */ /* 0x000e360000000000 */
[----:B0-----:R0:W1:Y:S01]  /*0230*/  SYNCS.EXCH.64 URZ, [UR8], UR4 ;  /* 0x00000004083f75b2 */ /* 0x0010620008000100 */
[----:B------:R0:W2:Y:S01]  /*0240*/  SYNCS.EXCH.64 URZ, [UR8+0x10], UR6 ;  /* 0x00001006083f75b2 */ /* 0x0000a20008000100 */
[----:B------:R0:W3:Y:S01]  /*0250*/  SYNCS.EXCH.64 URZ, [UR8+0x8], UR4 ;  /* 0x00000804083f75b2 */ /* 0x0000e20008000100 */
[----:B------:R0:W4:Y:S01]  /*0260*/  SYNCS.EXCH.64 URZ, [UR8+0x18], UR6 ;  /* 0x00001806083f75b2 */ /* 0x0001220008000100 */
[----:B------:R-:W-:Y:S01]  /*0270*/  NOP ;  /* 0x0000000000007918 */ /* 0x000fe20000000000 */
.L_x_2:
[----:B------:R-:W-:Y:S01]  /*0280*/  SHF.R.S32.HI R5, RZ, 0x1f, R0 ;  /* 0x0000001fff057819 */ /* 0x000fe20000011400 */
[----:B------:R-:W5:Y:S01]  /*0290*/  SHFL.IDX PT, R2, R2, RZ, 0x1f ;  /* 0x00001fff02027589 */ /* 0x000f6200000e0000 */
[----:B0-----:R-:W0:Y:S01]  /*02a0*/  S2UR UR8, SR_CTAID.X ;  /* 0x00000000000879c3 */ /* 0x001e220000002500 */
[----:B------:R-:W-:Y:S02]  /*02b0*/  ELECT P0, URZ, PT ;  /* 0x00000000003f782f */ /* 0x000fe40003800000 */
[----:B------:R-:W-:Y:S01]  /*02c0*/  LEA.HI R5, R5, R0, RZ, 0x7 ;  /* 0x0000000005057211 */ /* 0x000fe200078f38ff */
[----:B------:R-:W1:Y:S01]  /*02d0*/  S2R R10, SR_CTAID.Y ;  /* 0x00000000000a7919 */ /* 0x000e620000002600 */
[----:B------:R-:W-:Y:S01]  /*02e0*/  ULDC UR4, c[0x0][0x150] ;  /* 0x0000540000047ab9 */ /* 0x000fe20000000800 */
[----:B------:R-:W-:Y:S01]  /*02f0*/  NOP ;  /* 0x0000000000007918 */ /* 0x000fe20000000000 */
[----:B------:R-:W-:Y:S01]  /*0300*/  LOP3.LUT R5, R5, 0xffffff80, RZ, 0xc0, !PT ;  /* 0xffffff8005057812 */ /* 0x000fe200078ec0ff */
[----:B------:R-:W-:Y:S01]  /*0310*/  NOP ;  /* 0x0000000000007918 */ /* 0x000fe20000000000 */
[----:B------:R-:W2:Y:S01]  /*0320*/  LDC R12, c[0x0][0x144] ;  /* 0x00005100ff0c7b82 */ /* 0x000ea20000000800 */
[----:B------:R-:W-:-:S02]  /*0330*/  ISETP.NE.AND P3, PT, R6, RZ, PT ;  /* 0x000000ff0600720c */ /* 0x000fc40003f65270 */
[----:B------:R-:W-:-:S05]  /*0340*/  IMAD.IADD R7, R0, 0x1, -R5 ;  /* 0x0000000100077824 */ /* 0x000fca00078e0a05 */
[----:B------:R-:W-:Y:S01]  /*0350*/  SHF.R.S32.HI R8, RZ, 0x1f, R7 ;  /* 0x0000001fff087819 */ /* 0x000fe20000011407 */
[----:B------:R-:W3:Y:S03]  /*0360*/  LDC R15, c[0x0][0x140] ;  /* 0x00005000ff0f7b82 */ /* 0x000ee60000000800 */
[----:B------:R-:W-:Y:S02]  /*0370*/  LEA.HI R8, R8, R7, RZ, 0x3 ;  /* 0x0000000708087211 */ /* 0x000fe400078f18ff */
[----:B-----5:R-:W-:Y:S02]  /*0380*/  ISETP.NE.OR P0, PT, R2, RZ, !P0 ;  /* 0x000000ff0200720c */ /* 0x020fe40004705670 */
[--C-:B------:R-:W-:Y:S01]  /*0390*/  SHF.R.S32.HI R2, RZ, 0x3, R8.reuse ;  /* 0x00000003ff027819 */ /* 0x100fe20000011408 */
[----:B------:R-:W5:Y:S01]  /*03a0*/  LDC R13, c[0x0][0x148] ;  /* 0x00005200ff0d7b82 */ /* 0x000f620000000800 */
[----:B------:R-:W-:-:S02]  /*03b0*/  SHF.R.S32.HI R5, RZ, 0x1f, R8 ;  /* 0x0000001fff057819 */ /* 0x000fc40000011408 */
[----:B0-----:R-:W-:Y:S02]  /*03c0*/  I2FP.F32.U32 R9, UR8 ;  /* 0x0000000800097c45 */ /* 0x001fe40008201000 */
[----:B------:R-:W-:Y:S02]  /*03d0*/  SHF.R.S32.HI R8, RZ, 0x1f, R3 ;  /* 0x0000001fff087819 */ /* 0x000fe40000011403 */
[----:B------:R-:W-:Y:S01]  /*03e0*/  LEA.HI R5, R5, R2, RZ, 0x2 ;  /* 0x0000000205057211 */ /* 0x000fe200078f10ff */
[----:B------:R-:W-:Y:S01]  /*03f0*/  FMUL R9, R9, UR4 ;  /* 0x0000000409097c20 */ /* 0x000fe20008400000 */
[----:B------:R-:W-:Y:S01]  /*0400*/  LEA.HI R8, R8, R3, RZ, 0x2 ;  /* 0x0000000308087211 */ /* 0x000fe200078f10ff */
[----:B------:R-:W-:Y:S01]  /*0410*/  VOTEU.ALL UP0, P0 ;  /* 0x00000000003f7886 */ /* 0x000fe20000000000 */
[----:B------:R-:W-:Y:S01]  /*0420*/  LOP3.LUT R5, R5, 0xfffffffc, RZ, 0xc0, !PT ;  /* 0xfffffffc05057812 */ /* 0x000fe200078ec0ff */
[----:B------:R-:W-:Y:S01]  /*0430*/  ULDC UR4, c[0x0][0x154] ;  /* 0x0000550000047ab9 */ /* 0x000fe20000000800 */
[----:B------:R-:W-:Y:S01]  /*0440*/  LOP3.LUT R8, R8, 0x3ffffffc, RZ, 0xc0, !PT ;  /* 0x3ffffffc08087812 */ /* 0x000fe200078ec0ff */
[----:B------:R-:W0:Y:S01]  /*0450*/  F2I.U32.TRUNC.NTZ R9, R9 ;  /* 0x0000000900097305 */ /* 0x000e22000020f000 */
[----:B------:R-:W4:Y:S01]  /*0460*/  @!UP0 S2UR UR7, SR_CgaCtaId ;  /* 0x00000000000789c3 */ /* 0x000f220000008800 */
[----:B------:R-:W-:Y:S01]  /*0470*/  IMAD.IADD R5, R2, 0x1, -R5 ;  /* 0x0000000102057824 */ /* 0x000fe200078e0a05 */
[----:B------:R-:W-:Y:S01]  /*0480*/  @!UP0 UMOV UR6, 0x400 ;  /* 0x0000040000068882 */ /* 0x000fe20000000000 */
[----:B------:R-:W-:Y:S01]  /*0490*/  IMAD.IADD R8, R3, 0x1, -R8 ;  /* 0x0000000103087824 */ /* 0x000fe200078e0a08 */
[----:B-1----:R-:W-:Y:S01]  /*04a0*/  I2FP.F32.U32 R3, R10 ;  /* 0x0000000a00037245 */ /* 0x002fe20000201000 */
[----:B------:R-:W-:Y:S01]  /*04b0*/  VOTEU.ALL UP1, P0 ;  /* 0x00000000003f7886 */ /* 0x000fe20000020000 */
[----:B---3--:R-:W-:Y:S01]  /*04c0*/  ISETP.EQ.U32.AND P2, PT, R15, 0x1, PT ;  /* 0x000000010f00780c */ /* 0x008fe20003f42070 */
[----:B------:R-:W-:-:S02]  /*04d0*/  IMAD R8, R8, 0x4, R5 ;  /* 0x0000000408087824 */ /* 0x000fc400078e0205 */
[----:B------:R-:W-:Y:S01]  /*04e0*/  FMUL R14, R3, UR4 ;  /* 0x00000004030e7c20 */ /* 0x000fe20008400000 */
[----:B------:R-:W-:Y:S01]  /*04f0*/  SHF.R.S32.HI R3, RZ, 0x1f, R4 ;  /* 0x0000001fff037819 */ /* 0x000fe20000011404 */
[----:B------:R-:W-:Y:S01]  /*0500*/  UMOV UR4, 0x20 ;  /* 0x0000002000047882 */ /* 0x000fe20000000000 */
[----:B------:R-:W-:Y:S01]  /*0510*/  LEA.HI R2, R8, R8, RZ, 0x1 ;  /* 0x0000000808027211 */ /* 0x000fe200078f08ff */
[----:B------:R-:W-:-:S04]  /*0520*/  @!UP0 UIADD3 UR4, -UR4, 0x100000, URZ ;  /* 0x0010000004048890 */ /* 0x000fc8000fffe13f */
[----:B------:R-:W-:Y:S02]  /*0530*/  @!UP0 USHF.L.U32 UR5, UR4, 0xb, URZ ;  /* 0x0000000b04058899 */ /* 0x000fe4000800063f */
[----:B------:R-:W-:Y:S01]  /*0540*/  @!UP0 USHF.L.U32 UR4, UR4, 0x1, URZ ;  /* 0x0000000104048899 */ /* 0x000fe2000800063f */
[----:B0-----:R-:W-:Y:S01]  /*0550*/  IMAD.MOV R5, RZ, RZ, -R9 ;  /* 0x000000ffff057224 */ /* 0x001fe200078e0a09 */
[----:B------:R-:W0:Y:S01]  /*0560*/  F2I.U32.TRUNC.NTZ R14, R14 ;  /* 0x0000000e000e7305 */ /* 0x000e22000020f000 */
[----:B------:R-:W-:Y:S02]  /*0570*/  LOP3.LUT R9, R2, 0xfffffffe, RZ, 0xc0, !PT ;  /* 0xfffffffe02097812 */ /* 0x000fe400078ec0ff */
[----:B--2---:R-:W-:Y:S01]  /*0580*/  IMAD R5, R12, R5, UR8 ;  /* 0x000000080c057e24 */ /* 0x004fe2000f8e0205 */
[----:B------:R-:W-:Y:S01]  /*0590*/  LEA.HI R3, R3, R4, RZ, 0x2 ;  /* 0x0000000403037211 */ /* 0x000fe200078f10ff */
[----:B------:R-:W-:Y:S02]  /*05a0*/  VIADD R12, R6, 0xffffffff ;  /* 0xffffffff060c7836 */ /* 0x000fe40000000000 */
[C---:B------:R-:W-:Y:S01]  /*05b0*/  IMAD.IADD R2, R8.reuse, 0x1, -R9 ;  /* 0x0000000108027824 */ /* 0x040fe200078e0a09 */
[----:B------:R-:W-:Y:S01]  /*05c0*/  LOP3.LUT R3, R3, 0xfffffffc, RZ, 0xc0, !PT ;  /* 0xfffffffc03037812 */ /* 0x000fe200078ec0ff */
[----:B------:R-:W-:Y:S01]  /*05d0*/  IMAD.SHL.U32 R9, R8, 0x4, RZ ;  /* 0x0000000408097824 */ /* 0x000fe200078e00ff */
[----:B----4-:R-:W-:Y:S01]  /*05e0*/  @!UP0 ULEA UR6, UR7, UR6, 0x18 ;  /* 0x0000000607068291 */ /* 0x010fe2000f8ec03f */
[----:B------:R-:W-:Y:S01]  /*05f0*/  ISETP.GE.U32.AND P6, PT, R12, 0x2, PT ;  /* 0x000000020c00780c */ /* 0x000fe20003fc6070 */
[----:B------:R-:W-:Y:S01]  /*0600*/  VOTEU.ALL UP0, P0 ;  /* 0x00000000003f7886 */ /* 0x000fe20000000000 */
[----:B------:R-:W-:Y:S01]  /*0610*/  ISETP.NE.AND P4, PT, R2, R5, PT ;  /* 0x000000050200720c */ /* 0x000fe20003f85270 */
[----:B------:R-:W-:Y:S01]  /*0620*/  IMAD.IADD R4, R4, 0x1, -R3 ;  /* 0x0000000104047824 */ /* 0x000fe200078e0a03 */
[----:B------:R-:W-:Y:S01]  /*0630*/  LOP3.LUT R2, R8, 0xc, R9, 0x78, !PT ;  /* 0x0000000c08027812 */ /* 0x000fe200078e7809 */
[----:B0-----:R-:W-:Y:S01]  /*0640*/  IMAD.MOV R22, RZ, RZ, -R14 ;  /* 0x000000ffff167224 */ /* 0x001fe200078e0a0e */
[----:B------:R-:W-:-:S02]  /*0650*/  LOP3.LUT P0, RZ, R7, 0x7, RZ, 0xc0, !PT ;  /* 0x0000000707ff7812 */ /* 0x000fc4000780c0ff */
[----:B------:R-:W-:Y:S01]  /*0660*/  ISETP.NE.AND P1, PT, R4, 0x3, PT ;  /* 0x000000030400780c */ /* 0x000fe20003f25270 */
[----:B-----5:R-:W-:Y:S01]  /*0670*/  IMAD R8, R13, R22, R10 ;  /* 0x000000160d087224 */ /* 0x020fe200078e020a */
[----:B------:R-:W-:Y:S01]  /*0680*/  ISETP.LT.U32.AND P0, PT, R2, 0x2, !P0 ;  /* 0x000000020200780c */ /* 0x000fe20004701070 */
[----:B------:R-:W0:Y:S02]  /*0690*/  FENCE.VIEW.ASYNC.S ;  /* 0x00000000000073c6 */ /* 0x000e240000000000 */
[----:B0-----:R0:W1:Y:S01]  /*06a0*/  @!UP0 SYNCS.EXCH.64 URZ, [UR6+0x30], UR4 ;  /* 0x00003004063f85b2 */ /* 0x0010620008000100 */
[----:B------:R-:W-:Y:S02]  /*06b0*/  ISETP.EQ.OR P1, PT, R4, RZ, !P1 ;  /* 0x000000ff0400720c */ /* 0x000fe40004f22670 */
[----:B------:R-:W-:Y:S02]  /*06c0*/  @P4 LEA.HI R3, R2, R2, RZ, 0x1 ;  /* 0x0000000202034211 */ /* 0x000fe400078f08ff */
[----:B------:R-:W-:-:S02]  /*06d0*/  ISETP.EQ.AND P1, PT, R6, RZ, P1 ;  /* 0x000000ff0600720c */ /* 0x000fc40000f22270 */
[----:B------:R-:W-:Y:S02]  /*06e0*/  @P4 SHF.R.S32.HI R3, RZ, 0x1, R3 ;  /* 0x00000001ff034819 */ /* 0x000fe40000011403 */
[----:B------:R-:W-:Y:S02]  /*06f0*/  SEL R6, RZ, 0x1, !P1 ;  /* 0x00000001ff067807 */ /* 0x000fe40004800000 */
[----:B------:R-:W-:Y:S01]  /*0700*/  @P4 ISETP.NE.AND P5, PT, R3, R8, PT ;  /* 0x000000080300420c */ /* 0x000fe20003fa5270 */
[----:B------:R-:W-:Y:S01]  /*0710*/  IMAD.MOV.U32 R3, RZ, RZ, 0x1 ;  /* 0x00000001ff037424 */ /* 0x000fe200078e00ff */
[----:B------:R-:W-:Y:S02]  /*0720*/  SEL R8, RZ, 0x1, !P0 ;  /* 0x00000001ff087807 */ /* 0x000fe40004000000 */
[----:B------:R-:W-:Y:S01]  /*0730*/  @P4 SEL R3, RZ, 0x1, P5 ;  /* 0x00000001ff034807 */ /* 0x000fe20002800000 */
[----:B------:R0:W2:Y:S01]  /*0740*/  @!UP1 SYNCS.EXCH.64 URZ, [UR6+0x38], UR4 ;  /* 0x00003804063f95b2 */ /* 0x0000a20008000100 */
[----:B------:R-:W-:Y:S01]  /*0750*/  SEL R6, R6, 0x2, P6 ;  /* 0x0000000206067807 */ /* 0x000fe20003000000 */
[----:B------:R-:W-:Y:S01]  /*0760*/  NOP ;  /* 0x0000000000007918 */ /* 0x000fe20000000000 */
[----:B------:R-:W-:Y:S01]  /*0770*/  LOP3.LUT R3, R3, R8, RZ, 0xc0, !PT ;  /* 0x0000000803037212 */ /* 0x000fe200078ec0ff */
[----:B------:R-:W-:Y:S06]  /*0780*/  @!P2 BRA `(.L_x_3) ;  /* 0x000000000008a947 */ /* 0x000fec0003800000 */
[----:B-12---:R-:W-:Y:S01]  /*0790*/  UCGABAR_ARV ;  /* 0x00000000000079c7 */ /* 0x006fe20008000000 */
[----:B------:R-:W-:Y:S05]  /*07a0*/  BRA `(.L_x_4) ;  /* 0x0000000000047947 */ /* 0x000fea0003800000 */
.L_x_3:
[----:B-12---:R-:W-:Y:S01]  /*07b0*/  NOP ;  /* 0x0000000000007918 */ /* 0x006fe20000000000 */
.L_x_4:
[----:B------:R-:W1:Y:S01]  /*07c0*/  LDC R7, c[0x0][0x65c] ;  /* 0x00019700ff077b82 */ /* 0x000e620000000800 */
[----:B------:R-:W-:Y:S01]  /*07d0*/  LOP3.LUT R8, R8, 0xffffbfff, RZ, 0xc0, !PT ;  /* 0xffffbfff08087812 */ /* 0x000fe200078ec0ff */
[----:B------:R-:W-:Y:S01]  /*07e0*/  IMAD.MOV.U32 R9, RZ, RZ, RZ ;  /* 0x000000ffff097224 */ /* 0x000fe200078e00ff */
[----:B-1----:R-:W-:-:S13]  /*07f0*/  ISETP.NE.AND P1, PT, R7, 0x1, PT ;  /* 0x000000010700780c */ /* 0x002fda0003f25270 */
[----:B------:R-:W1:Y:S01]  /*0800*/  @P1 LDC R17, c[0x0][0x10] ;  /* 0x00000400ff111b82 */ /* 0x000e620000000800 */
[----:B------:R-:W-:Y:S01]  /*0810*/  @P1 LOP3.LUT R8, R8, 0x4000, RZ, 0xfc, !PT ;  /* 0x0000400008081812 */ /* 0x000fe200078efcff */
[----:B------:R-:W-:Y:S02]  /*0820*/  @P1 IMAD.MOV.U32 R11, RZ, RZ, RZ ;  /* 0x000000ffff0b1224 */ /* 0x000fe400078e00ff */
[----:B------:R-:W-:Y:S02]  /*0830*/  IMAD.U32 R8, RZ, RZ, UR8 ;  /* 0x00000008ff087e24 */ /* 0x000fe4000f8e00ff */
[----:B------:R-:W-:Y:S02]  /*0840*/  @P1 IMAD.MOV.U32 R19, RZ, RZ, RZ ;  /* 0x000000ffff131224 */ /* 0x000fe400078e00ff */
[----:B------:R-:W2:Y:S01]  /*0850*/  @!P1 LDC R15, c[0x0][0xc] ;  /* 0x00000300ff0f9b82 */ /* 0x000ea20000000800 */
[----:B-1----:R-:W-:-:S04]  /*0860*/  @P1 IMAD.WIDE.U32 R16, R17, UR8, R10 ;  /* 0x0000000811101c25 */ /* 0x002fc8000f8e000a */
[----:B--2---:R-:W-:-:S04]  /*0870*/  @!P1 IMAD.WIDE.U32 R14, R10, R15, R8 ;  /* 0x0000000f0a0e9225 */ /* 0x004fc800078e0008 */
[----:B------:R-:W-:Y:S02]  /*0880*/  @P1 IMAD.MOV.U32 R8, RZ, RZ, R16 ;  /* 0x000000ffff081224 */ /* 0x000fe400078e0010 */
[----:B------:R-:W-:Y:S02]  /*0890*/  @P1 IMAD.IADD R9, R17, 0x1, R19 ;  /* 0x0000000111091824 */ /* 0x000fe400078e0213 */
[----:B------:R-:W-:Y:S02]  /*08a0*/  @!P1 IMAD.MOV.U32 R8, RZ, RZ, R14 ;  /* 0x000000ffff089224 */ /* 0x000fe400078e000e */
[----:B------:R-:W-:Y:S01]  /*08b0*/  @!P1 IMAD.MOV.U32 R9, RZ, RZ, R15 ;  /* 0x000000ffff099224 */ /* 0x000fe200078e000f */
[----:B------:R-:W-:Y:S06]  /*08c0*/  @!P2 BRA `(.L_x_5) ;  /* 0x00000000000ca947 */ /* 0x000fec0003800000 */
[----:B------:R-:W-:Y:S01]  /*08d0*/  UCGABAR_WAIT ;  /* 0x0000000000007dc7 */ /* 0x000fe20008000000 */
[----:B------:R-:W-:Y:S01]  /*08e0*/  CCTL.IVALL ;  /* 0x00000000ff00798f */ /* 0x000fe20002000000 */
[----:B------:R-:W-:Y:S05]  /*08f0*/  BRA `(.L_x_6) ;  /* 0x0000000000047947 */ /* 0x000fea0003800000 */
.L_x_5:
[----:B------:R-:W-:Y:S06]  /*0900*/  BAR.SYNC.DEFER_BLOCKING 0x0 ;  /* 0x0000000000007b1d */ /* 0x000fec0000010000 */
.L_x_6:
[----:B------:R-:W-:Y:S05]  /*0910*/  @!P3 BRA `(.L_x_7) ;  /* 0x000000540090b947 */ /* 0x000fea0003800000 */
[----:B------:R-:W-:-:S13]  /*0920*/  ISETP.GT.U32.AND P0, PT, R12, 0x1, PT ;  /* 0x000000010c00780c */ /* 0x000fda0003f04070 */
[----:B0-----:R-:W-:Y:S05]  /*0930*/  @P0 EXIT ;  /* 0x000000000000094d */ /* 0x001fea0003800000 */
[----:B------:R-:W-:Y:S01]  /*0940*/  ULDC.64 UR4, c[0x0][0x650] ;  /* 0x0001940000047ab9 */ /* 0x000fe20000000a00 */
[----:B------:R-:W-:Y:S01]  /*0950*/  PRMT R12, RZ, 0x7610, R12 ;  /* 0x00007610ff0c7816 */ /* 0x000fe2000000000c */
[----:B------:R-:W-:Y:S01]  /*0960*/  IMAD.MOV.U32 R66, RZ, RZ, -0x1 ;  /* 0xffffffffff427424 */ /* 0x000fe200078e00ff */
[----:B------:R-:W-:Y:S01]  /*0970*/  ISETP.GE.U32.AND P0, PT, R8, UR4, PT ;  /* 0x0000000408007c0c */ /* 0x000fe2000bf06070 */
[----:B------:R-:W-:Y:S02]  /*0980*/  IMAD.MOV.U32 R20, RZ, RZ, -0x1 ;  /* 0xffffffffff147424 */ /* 0x000fe400078e00ff */
[----:B------:R-:W-:Y:S01]  /*0990*/  IMAD.MOV.U32 R67, RZ, RZ, -0x1 ;  /* 0xffffffffff437424 */ /* 0x000fe200078e00ff */
[----:B------:R-:W-:-:S13]  /*09a0*/  ISETP.GE.U32.AND.EX P0, PT, R9, UR5, PT, P0 ;  /* 0x0000000509007c0c */ /* 0x000fda000bf06100 */
[----:B------:R-:W-:Y:S05]  /*09b0*/  @P0 BRA `(.L_x_8) ;  /* 0x0000000400280947 */ /* 0x000fea0003800000 */
[----:B------:R-:W0:Y:S01]  /*09c0*/  LDC.64 R24, c[0x0][0x628] ;  /* 0x00018a00ff187b82 */ /* 0x000e220000000a00 */
[----:B------:R-:W-:Y:S02]  /*09d0*/  IMAD.MOV.U32 R14, RZ, RZ, R8 ;  /* 0x000000ffff0e7224 */ /* 0x000fe400078e0008 */
[----:B------:R-:W-:-:S05]  /*09e0*/  IMAD.MOV.U32 R15, RZ, RZ, R9 ;  /* 0x000000ffff0f7224 */ /* 0x000fca00078e0009 */
[----:B------:R-:W1:Y:S08]  /*09f0*/  LDC R4, c[0x0][0x630] ;  /* 0x00018c00ff047b82 */ /* 0x000e700000000800 */
[----:B------:R-:W2:Y:S01]  /*0a00*/  LDC.64 R26, c[0x0][0x620] ;  /* 0x00018800ff1a7b82 */ /* 0x000ea20000000a00 */
[----:B0-----:R-:W-:-:S04]  /*0a10*/  ISETP.NE.U32.AND P0, PT, R24, RZ, PT ;  /* 0x000000ff1800720c */ /* 0x001fc80003f05070 */
[----:B------:R-:W-:-:S13]  /*0a20*/  ISETP.NE.AND.EX P0, PT, R25, RZ, PT, P0 ;  /* 0x000000ff1900720c */ /* 0x000fda0003f05300 */
[----:B-12---:R-:W-:Y:S05]  /*0a30*/  @!P0 BRA `(.L_x_9) ;  /* 0x0000000000288947 */ /* 0x006fea0003800000 */
[----:B------:R-:W0:Y:S02]  /*0a40*/  LDC R19, c[0x0][0x634] ;  /* 0x00018d00ff137b82 */ /* 0x000e240000000800 */
[----:B0-----:R-:W-:-:S05]  /*0a50*/  IADD3 R19, P0, R8, R19, RZ ;  /* 0x0000001308137210 */ /* 0x001fca0007f1e0ff */
[----:B------:R-:W-:-:S04]  /*0a60*/  IMAD.X R21, RZ, RZ, R9, P0 ;  /* 0x000000ffff157224 */ /* 0x000fc800000e0609 */
[----:B------:R-:W-:-:S04]  /*0a70*/  IMAD.WIDE.U32 R14, R21, R24, RZ ;  /* 0x00000018150e7225 */ /* 0x000fc800078e00ff */
[----:B------:R-:W-:-:S04]  /*0a80*/  IMAD.WIDE.U32 R16, P0, R19, R25, R14 ;  /* 0x0000001913107225 */ /* 0x000fc8000780000e */
[----:B------:R-:W-:-:S04]  /*0a90*/  IMAD.WIDE.U32 R14, R19, R24, RZ ;  /* 0x00000018130e7225 */ /* 0x000fc800078e00ff */
[----:B------:R-:W-:Y:S01]  /*0aa0*/  IMAD.X R19, RZ, RZ, RZ, P0 ;  /* 0x000000ffff137224 */ /* 0x000fe200000e06ff */
[----:B------:R-:W-:Y:S01]  /*0ab0*/  IADD3 RZ, P0, R15, R16, RZ ;  /* 0x000000100fff7210 */ /* 0x000fe20007f1e0ff */
[----:B------:R-:W-:-:S04]  /*0ac0*/  IMAD.MOV.U32 R18, RZ, RZ, R17 ;  /* 0x000000ffff127224 */ /* 0x000fc800078e0011 */
[----:B------:R-:W-:-:S08]  /*0ad0*/  IMAD.WIDE.U32.X R14, R21, R25, R18, P0 ;  /* 0x00000019150e7225 */ /* 0x000fd000000e0412 */
.L_x_9:
[----:B------:R-:W0:Y:S01]  /*0ae0*/  LDC.64 R24, c[0x0][0x640] ;  /* 0x00019000ff187b82 */ /* 0x000e220000000a00 */
[--C-:B------:R-:W-:Y:S01]  /*0af0*/  SHF.R.U64 R67, R14, R4, R15.reuse ;  /* 0x000000040e437219 */ /* 0x100fe2000000120f */
[----:B------:R-:W-:Y:S01]  /*0b00*/  IMAD R28, R13, R22, R10 ;  /* 0x000000160d1c7224 */ /* 0x000fe200078e020a */
[----:B------:R-:W-:Y:S01]  /*0b10*/  SHF.R.U32.HI R4, RZ, R4, R15 ;  /* 0x00000004ff047219 */ /* 0x000fe2000001160f */
[----:B------:R-:W-:Y:S01]  /*0b20*/  IMAD.MOV.U32 R23, RZ, RZ, 0x1 ;  /* 0x00000001ff177424 */ /* 0x000fe200078e00ff */
[----:B------:R-:W-:-:S03]  /*0b30*/  IADD3 R11, P0, RZ, -R67, RZ ;  /* 0x80000043ff0b7210 */ /* 0x000fc60007f1e0ff */
[----:B------:R-:W1:Y:S02]  /*0b40*/  LDC R12, c[0x0][0x618] ;  /* 0x00018600ff0c7b82 */ /* 0x000e640000000800 */
[----:B------:R-:W-:-:S04]  /*0b50*/  IMAD.X R15, RZ, RZ, ~R4, P0 ;  /* 0x000000ffff0f7224 */ /* 0x000fc800000e0e04 */
[-C--:B------:R-:W-:Y:S02]  /*0b60*/  IMAD R4, R15, R26.reuse, RZ ;  /* 0x0000001a0f047224 */ /* 0x080fe400078e02ff */
[----:B------:R-:W2:Y:S01]  /*0b70*/  LDC R17, c[0x0][0x608] ;  /* 0x00018200ff117b82 */ /* 0x000ea20000000800 */
[----:B------:R-:W-:-:S04]  /*0b80*/  IMAD.WIDE.U32 R14, R11, R26, R8 ;  /* 0x0000001a0b0e7225 */ /* 0x000fc800078e0008 */
[----:B------:R-:W-:-:S03]  /*0b90*/  IMAD R11, R11, R27, R4 ;  /* 0x0000001b0b0b7224 */ /* 0x000fc600078e0204 */
[----:B------:R-:W3:Y:S01]  /*0ba0*/  LDC R18, c[0x0][0x658] ;  /* 0x00019600ff127b82 */ /* 0x000ee20000000800 */
[----:B0-----:R-:W-:Y:S01]  /*0bb0*/  ISETP.NE.U32.AND P0, PT, R24, RZ, PT ;  /* 0x000000ff1800720c */ /* 0x001fe20003f05070 */
[----:B------:R-:W-:Y:S02]  /*0bc0*/  IMAD.IADD R11, R15, 0x1, R11 ;  /* 0x000000010f0b7824 */ /* 0x000fe400078e020b */
[----:B------:R-:W-:Y:S01]  /*0bd0*/  IMAD.MOV.U32 R15, RZ, RZ, -0x1 ;  /* 0xffffffffff0f7424 */ /* 0x000fe200078e00ff */
[----:B------:R-:W-:-:S03]  /*0be0*/  ISETP.NE.AND.EX P0, PT, R25, RZ, PT, P0 ;  /* 0x000000ff1900720c */ /* 0x000fc60003f05300 */
[----:B------:R-:W0:Y:S01]  /*0bf0*/  LDC R21, c[0x0][0x600] ;  /* 0x00018000ff157b82 */ /* 0x000e220000000800 */
[-CC-:B-1----:R-:W-:Y:S02]  /*0c00*/  SHF.R.U64 R19, R14, R12.reuse, R11.reuse ;  /* 0x0000000c0e137219 */ /* 0x182fe4000000120b */
[----:B------:R-:W-:-:S05]  /*0c10*/  SHF.R.U32.HI R4, RZ, R12, R11 ;  /* 0x0000000cff047219 */ /* 0x000fca000001160b */
[----:B------:R-:W1:Y:S01]  /*0c20*/  LDC R20, c[0x0][0x648] ;  /* 0x00019200ff147b82 */ /* 0x000e620000000800 */
[-CC-:B--2---:R-:W-:Y:S02]  /*0c30*/  SHF.R.U64 R29, R19, R17.reuse, R4.reuse ;  /* 0x00000011131d7219 */ /* 0x184fe40000001204 */
[----:B------:R-:W-:-:S05]  /*0c40*/  SHF.R.U32.HI R11, RZ, R17, R4 ;  /* 0x00000011ff0b7219 */ /* 0x000fca0000011604 */
[----:B------:R-:W2:Y:S01]  /*0c50*/  LDC R26, c[0x0][0x638] ;  /* 0x00018e00ff1a7b82 */ /* 0x000ea20000000800 */
[-CC-:B---3--:R-:W-:Y:S02]  /*0c60*/  SHF.R.U64 R22, R29, R18.reuse, R11.reuse ;  /* 0x000000121d167219 */ /* 0x188fe4000000120b */
[-C--:B------:R-:W-:Y:S02]  /*0c70*/  SHF.L.U32 R4, R15, R18.reuse, RZ ;  /* 0x000000120f047219 */ /* 0x080fe400000006ff */
[----:B------:R-:W-:Y:S01]  /*0c80*/  SHF.R.U32.HI R11, RZ, R18, R11 ;  /* 0x00000012ff0b7219 */ /* 0x000fe2000001160b */
[----:B------:R-:W-:Y:S01]  /*0c90*/  IMAD.MOV.U32 R10, RZ, RZ, R22 ;  /* 0x000000ffff0a7224 */ /* 0x000fe200078e0016 */
[----:B------:R-:W-:Y:S01]  /*0ca0*/  LOP3.LUT R16, RZ, R4, RZ, 0x33, !PT ;  /* 0x00000004ff107212 */ /* 0x000fe200078e33ff */
[----:B------:R-:W3:Y:S01]  /*0cb0*/  LDC R27, c[0x0][0x610] ;  /* 0x00018400ff1b7b82 */ /* 0x000ee20000000800 */
[----:B------:R-:W-:Y:S05]  /*0cc0*/  @!P0 BRA `(.L_x_10) ;  /* 0x0000000000288947 */ /* 0x000fea0003800000 */
[----:B------:R-:W4:Y:S02]  /*0cd0*/  LDC R15, c[0x0][0x64c] ;  /* 0x00019300ff0f7b82 */ /* 0x000f240000000800 */
[----:B----4-:R-:W-:-:S05]  /*0ce0*/  IADD3 R15, P0, R22, R15, RZ ;  /* 0x0000000f160f7210 */ /* 0x010fca0007f1e0ff */
        /* <DEDUP_REMOVED lines=8> */
.L_x_10:
[----:B-1----:R-:W-:Y:S01]  /*0d70*/  SHF.R.U64 R10, R10, R20, R11 ;  /* 0x000000140a0a7219 */ /* 0x002fe2000000120b */
[----:B0-----:R-:W-:Y:S01]  /*0d80*/  VIADD R12, R21, 0xffffffff ;  /* 0xffffffff150c7836 */ /* 0x001fe20000000000 */
[----:B------:R-:W-:Y:S02]  /*0d90*/  SHF.L.U32 R4, R23, R18, RZ ;  /* 0x0000001217047219 */ /* 0x000fe400000006ff */
[----:B------:R-:W-:Y:S01]  /*0da0*/  LOP3.LUT R11, R29, R16, RZ, 0xc0, !PT ;  /* 0x000000101d0b7212 */ /* 0x000fe200078ec0ff */
[----:B------:R-:W-:Y:S01]  /*0db0*/  IMAD.MOV R13, RZ, RZ, -R10 ;  /* 0x000000ffff0d7224 */ /* 0x000fe200078e0a0a */
[----:B------:R-:W-:Y:S02]  /*0dc0*/  SEL R5, R5, R28, !P1 ;  /* 0x0000001c05057207 */ /* 0x000fe40004800000 */
[----:B------:R-:W-:Y:S01]  /*0dd0*/  LOP3.LUT R12, R19, R12, RZ, 0xc0, !PT ;  /* 0x0000000c130c7212 */ /* 0x000fe200078ec0ff */
[----:B------:R-:W-:Y:S02]  /*0de0*/  IMAD R10, R4, R10, R11 ;  /* 0x0000000a040a7224 */ /* 0x000fe400078e020b */
[----:B--2---:R-:W-:-:S02]  /*0df0*/  IMAD R4, R13, R26, R22 ;  /* 0x0000001a0d047224 */ /* 0x004fc400078e0216 */
[----:B---3--:R-:W-:Y:S02]  /*0e00*/  IMAD R5, R10, R27, R5 ;  /* 0x0000001b0a057224 */ /* 0x008fe400078e0205 */
[----:B------:R-:W-:Y:S02]  /*0e10*/  IMAD.MOV.U32 R10, RZ, RZ, 0x1 ;  /* 0x00000001ff0a7424 */ /* 0x000fe400078e00ff */
[----:B------:R-:W-:-:S03]  /*0e20*/  IMAD R4, R4, R21, R12 ;  /* 0x0000001504047224 */ /* 0x000fc600078e020c */
[----:B------:R-:W-:Y:S02]  /*0e30*/  PRMT R12, R10, 0x7610, R12 ;  /* 0x000076100a0c7816 */ /* 0x000fe4000000000c */
[----:B------:R-:W-:Y:S02]  /*0e40*/  SEL R20, R4, R5, !P1 ;  /* 0x0000000504147207 */ /* 0x000fe40004800000 */
[----:B------:R-:W-:-:S07]  /*0e50*/  SEL R66, R5, R4, !P1 ;  /* 0x0000000405427207 */ /* 0x000fce0004800000 */
.L_x_8:
[----:B------:R-:W-:-:S08]  /*0e60*/  NOP ;  /* 0x0000000000007918 */ /* 0x000fd00000000000 */
[----:B------:R-:W0:Y:S02]  /*0e70*/  USETMAXREG.TRY_ALLOC.CTAPOOL UP0, 0xe8 ;  /* 0x000000e8000079c8 */ /* 0x000e240008000600 */
[----:B0-----:R-:W-:-:S13]  /*0e80*/  PLOP3.LUT P0, PT, PT, PT, UP0, 0x80, 0x0 ;  /* 0x000000000000781c */ /* 0x001fda0003f0f008 */
[----:B------:R-:W-:Y:S05]  /*0e90*/  @!P0 BRA `(.L_x_8) ;  /* 0xfffffffc00f08947 */ /* 0x000fea000383ffff */
[----:B------:R-:W-:Y:S01]  /*0ea0*/  ULDC.64 UR4, c[0x0][0x598] ;  /* 0x0001660000047ab9 */ /* 0x000fe20000000a00 */
[----:B------:R-:W-:Y:S01]  /*0eb0*/  ULDC.64 UR20, c[0x0][0x208] ;  /* 0x0000820000147ab9 */ /* 0x000fe20000000a00 */
[----:B------:R-:W-:-:S04]  /*0ec0*/  ISETP.NE.U32.AND P0, PT, RZ, UR4, PT ;  /* 0x00000004ff007c0c */ /* 0x000fc8000bf05070 */
[----:B------:R-:W-:-:S13]  /*0ed0*/  ISETP.NE.AND.EX P0, PT, RZ, UR5, PT, P0 ;  /* 0x00000005ff007c0c */ /* 0x000fda000bf05300 */
[----:B------:R-:W-:Y:S05]  /*0ee0*/  @!P0 BRA `(.L_x_11) ;  /* 0x00000000001c8947 */ /* 0x000fea0003800000 */
[----:B------:R-:W0:Y:S02]  /*0ef0*/  LDC.64 R4, c[0x0][0x598] ;  /* 0x00016600ff047b82 */ /* 0x000e240000000a00 */
[----:B0-----:R-:W2:Y:S02]  /*0f00*/  LDG.E.64 R4, desc[UR20][R4.64] ;  /* 0x0000001404047981 */ /* 0x001ea4000c1e1b00 */
[----:B--2---:R-:W-:-:S04]  /*0f10*/  ISETP.NE.U32.AND P0, PT, R4, RZ, PT ;  /* 0x000000ff0400720c */ /* 0x004fc80003f05070 */
[----:B------:R-:W-:-:S13]  /*0f20*/  ISETP.NE.AND.EX P0, PT, R5, RZ, PT, P0 ;  /* 0x000000ff0500720c */ /* 0x000fda0003f05300 */
[----:B------:R-:W-:Y:S05]  /*0f30*/  @!P0 BRA `(.L_x_11) ;  /* 0x0000000000088947 */ /* 0x000fea0003800000 */
[----:B------:R0:W5:Y:S01]  /*0f40*/  LD.E R4, desc[UR20][R4.64] ;  /* 0x0000001404047980 */ /* 0x000162000c101900 */
[----:B------:R-:W-:Y:S05]  /*0f50*/  BRA `(.L_x_12) ;  /* 0x0000000000207947 */ /* 0x000fea0003800000 */
.L_x_11:
[----:B------:R-:W-:Y:S02]  /*0f60*/  ULDC.64 UR4, c[0x0][0x588] ;  /* 0x0001620000047ab9 */ /* 0x000fe40000000a00 */
[----:B------:R-:W-:-:S04]  /*0f70*/  ISETP.NE.U32.AND P0, PT, RZ, UR4, PT ;  /* 0x00000004ff007c0c */ /* 0x000fc8000bf05070 */
[----:B------:R-:W-:-:S13]  /*0f80*/  ISETP.NE.AND.EX P0, PT, RZ, UR5, PT, P0 ;  /* 0x00000005ff007c0c */ /* 0x000fda000bf05300 */
[----:B------:R-:W-:Y:S05]  /*0f90*/  @!P0 BRA `(.L_x_13) ;  /* 0x00000000000c8947 */ /* 0x000fea0003800000 */
[----:B------:R-:W0:Y:S02]  /*0fa0*/  LDC.64 R4, c[0x0][0x588] ;  /* 0x00016200ff047b82 */ /* 0x000e240000000a00 */
[----:B0-----:R1:W5:Y:S01]  /*0fb0*/  LDG.E R4, desc[UR20][R4.64] ;  /* 0x0000001404047981 */ /* 0x001362000c1e1900 */
[----:B------:R-:W-:Y:S05]  /*0fc0*/  BRA `(.L_x_12) ;  /* 0x0000000000047947 */ /* 0x000fea0003800000 */
.L_x_13:
[----:B------:R-:W2:Y:S02]  /*0fd0*/  LDC R4, c[0x0][0x580] ;  /* 0x00016000ff047b82 */ /* 0x000ea40000000800 */
.L_x_12:
[----:B------:R-:W-:Y:S02]  /*0fe0*/  ULDC.64 UR4, c[0x0][0x5a0] ;  /* 0x0001680000047ab9 */ /* 0x000fe40000000a00 */
[----:B------:R-:W-:-:S04]  /*0ff0*/  ISETP.NE.U32.AND P0, PT, RZ, UR4, PT ;  /* 0x00000004ff007c0c */ /* 0x000fc8000bf05070 */
[----:B------:R-:W-:-:S13]  /*1000*/  ISETP.NE.AND.EX P0, PT, RZ, UR5, PT, P0 ;  /* 0x00000005ff007c0c */ /* 0x000fda000bf05300 */
[----:B------:R-:W-:Y:S05]  /*1010*/  @!P0 BRA `(.L_x_14) ;  /* 0x00000000001c8947 */ /* 0x000fea0003800000 */
[----:B------:R-:W3:Y:S02]  /*1020*/  LDC.64 R10, c[0x0][0x5a0] ;  /* 0x00016800ff0a7b82 */ /* 0x000ee40000000a00 */
[----:B---3--:R-:W3:Y:S02]  /*1030*/  LDG.E.64 R10, desc[UR20][R10.64] ;  /* 0x000000140a0a7981 */ /* 0x008ee4000c1e1b00 */
[----:B---3--:R-:W-:-:S04]  /*1040*/  ISETP.NE.U32.AND P0, PT, R10, RZ, PT ;  /* 0x000000ff0a00720c */ /* 0x008fc80003f05070 */
[----:B------:R-:W-:-:S13]  /*1050*/  ISETP.NE.AND.EX P0, PT, R11, RZ, PT, P0 ;  /* 0x000000ff0b00720c */ /* 0x000fda0003f05300 */
[----:B------:R-:W-:Y:S05]  /*1060*/  @!P0 BRA `(.L_x_14) ;  /* 0x0000000000088947 */ /* 0x000fea0003800000 */
[----:B01----:R0:W5:Y:S01]  /*1070*/  LD.E R5, desc[UR20][R10.64] ;  /* 0x000000140a057980 */ /* 0x003162000c101900 */
[----:B------:R-:W-:Y:S05]  /*1080*/  BRA `(.L_x_15) ;  /* 0x0000000000207947 */ /* 0x000fea0003800000 */
.L_x_14:
[----:B------:R-:W-:Y:S02]  /*1090*/  ULDC.64 UR4, c[0x0][0x590] ;  /* 0x0001640000047ab9 */ /* 0x000fe40000000a00 */
[----:B------:R-:W-:-:S04]  /*10a0*/  ISETP.NE.U32.AND P0, PT, RZ, UR4, PT ;  /* 0x00000004ff007c0c */ /* 0x000fc8000bf05070 */
[----:B------:R-:W-:-:S13]  /*10b0*/  ISETP.NE.AND.EX P0, PT, RZ, UR5, PT, P0 ;  /* 0x00000005ff007c0c */ /* 0x000fda000bf05300 */
[----:B------:R-:W-:Y:S05]  /*10c0*/  @!P0 BRA `(.L_x_16) ;  /* 0x00000000000c8947 */ /* 0x000fea0003800000 */
[----:B------:R-:W0:Y:S02]  /*10d0*/  LDC.64 R10, c[0x0][0x590] ;  /* 0x00016400ff0a7b82 */ /* 0x000e240000000a00 */
[----:B01----:R1:W5:Y:S01]  /*10e0*/  LDG.E R5, desc[UR20][R10.64] ;  /* 0x000000140a057981 */ /* 0x003362000c1e1900 */
[----:B------:R-:W-:Y:S05]  /*10f0*/  BRA `(.L_x_15) ;  /* 0x0000000000047947 */ /* 0x000fea0003800000 */
.L_x_16:
[----:B01----:R-:W3:Y:S02]  /*1100*/  LDC R5, c[0x0][0x584] ;  /* 0x00016100ff057b82 */ /* 0x003ee40000000800 */
.L_x_15:
[----:B------:R-:W-:-:S13]  /*1110*/  LOP3.LUT P0, RZ, R12, 0xff, RZ, 0xc0, !PT ;  /* 0x000000ff0cff7812 */ /* 0x000fda000780c0ff */
[----:B------:R-:W-:Y:S05]  /*1120*/  @!P0 EXIT ;  /* 0x000000000000894d */ /* 0x000fea0003800000 */
[----:B------:R-:W0:Y:S01]  /*1130*/  LDC.64 R16, c[0x0][0x5c8] ;  /* 0x00017200ff107b82 */ /* 0x000e220000000a00 */
[----:B------:R-:W-:Y:S01]  /*1140*/  ULDC UR4, c[0x0][0x28c] ;  /* 0x0000a30000047ab9 */ /* 0x000fe20000000800 */
[----:B------:R-:W-:Y:S01]  /*1150*/  LOP3.LUT R65, R6, 0x1, RZ, 0xfc, !PT ;  /* 0x0000000106417812 */ /* 0x000fe200078efcff */
[----:B------:R-:W-:-:S04]  /*1160*/  UIADD3 UR4, UR4, 0xff, URZ ;  /* 0x000000ff04047890 */ /* 0x000fc8000fffe03f */
[----:B------:R-:W-:-:S04]  /*1170*/  USHF.R.S32.HI UR5, URZ, 0x1f, UR4 ;  /* 0x0000001f3f057899 */ /* 0x000fc80008011404 */
[----:B------:R-:W-:-:S03]  /*1180*/  ULEA.HI UR5, UR5, UR4, URZ, 0x8 ;  /* 0x0000000405057291 */ /* 0x000fc6000f8f403f */
[----:B------:R-:W-:Y:S01]  /*1190*/  UMOV UR4, URZ ;  /* 0x0000003f00047c82 */ /* 0x000fe20008000000 */
[----:B------:R-:W-:-:S03]  /*11a0*/  USHF.R.S32.HI UR9, URZ, 0x8, UR5 ;  /* 0x000000083f097899 */ /* 0x000fc60008011405 */
[----:B------:R-:W-:Y:S01]  /*11b0*/  UMOV UR5, URZ ;  /* 0x0000003f00057c82 */ /* 0x000fe20008000000 */
[C-C-:B01----:R-:W-:Y:S01]  /*11c0*/  SHF.L.U64.HI R10, R16.reuse, 0x7, R17.reuse ;  /* 0x00000007100a7819 */ /* 0x143fe20000010211 */
[C---:B------:R-:W-:Y:S01]  /*11d0*/  IMAD.SHL.U32 R13, R16.reuse, 0x80, RZ ;  /* 0x00000080100d7824 */ /* 0x040fe200078e00ff */
[C-C-:B------:R-:W-:Y:S01]  /*11e0*/  SHF.L.U64.HI R11, R16.reuse, 0x3, R17.reuse ;  /* 0x00000003100b7819 */ /* 0x140fe20000010211 */
[C---:B------:R-:W-:Y:S01]  /*11f0*/  IMAD.SHL.U32 R14, R16.reuse, 0x8, RZ ;  /* 0x00000008100e7824 */ /* 0x040fe200078e00ff */
[C---:B------:R-:W-:Y:S01]  /*1200*/  SHF.L.U64.HI R12, R16.reuse, 0x8, R17 ;  /* 0x00000008100c7819 */ /* 0x040fe20000010211 */
[----:B------:R-:W-:-:S07]  /*1210*/  IMAD.SHL.U32 R15, R16, 0x100, RZ ;  /* 0x00000100100f7824 */ /* 0x000fce00078e00ff */
.L_x_43:
[----:B------:R-:W-:Y:S01]  /*1220*/  LOP3.LUT R16, R0, 0x80, RZ, 0xc0, !PT ;  /* 0x0000008000107812 */ /* 0x000fe200078ec0ff */
[----:B0-----:R-:W0:Y:S01]  /*1230*/  S2UR UR12, SR_CgaCtaId ;  /* 0x00000000000c79c3 */ /* 0x001e220000008800 */
[----:B------:R-:W-:Y:S01]  /*1240*/  UMOV UR11, 0x400 ;  /* 0x00000400000b7882 */ /* 0x000fe20000000000 */
[----:B------:R-:W-:Y:S01]  /*1250*/  UMOV UR6, URZ ;  /* 0x0000003f00067c82 */ /* 0x000fe20008000000 */
[----:B------:R-:W-:Y:S01]  /*1260*/  SHF.R.U32.HI R21, RZ, 0x7, R16 ;  /* 0x00000007ff157819 */ /* 0x000fe20000011610 */
[----:B------:R-:W-:Y:S01]  /*1270*/  UMOV UR7, URZ ;  /* 0x0000003f00077c82 */ /* 0x000fe20008000000 */
[----:B------:R-:W-:Y:S02]  /*1280*/  CS2R R18, SRZ ;  /* 0x0000000000127805 */ /* 0x000fe4000001ff00 */
[----:B------:R-:W-:Y:S02]  /*1290*/  CS2R R22, SRZ ;  /* 0x0000000000167805 */ /* 0x000fe4000001ff00 */
[----:B------:R-:W-:Y:S01]  /*12a0*/  CS2R R48, SRZ ;  /* 0x0000000000307805 */ /* 0x000fe2000001ff00 */
[----:B-1----:R-:W1:Y:S01]  /*12b0*/  LDC R16, c[0x0][0x28c] ;  /* 0x0000a300ff107b82 */ /* 0x002e620000000800 */
[----:B------:R-:W4:Y:S01]  /*12c0*/  SHFL.IDX PT, R21, R21, RZ, 0x1f ;  /* 0x00001fff15157589 */ /* 0x000f2200000e0000 */
[----:B------:R-:W-:-:S02]  /*12d0*/  CS2R R50, SRZ ;  /* 0x0000000000327805 */ /* 0x000fc4000001ff00 */
[----:B------:R-:W-:Y:S02]  /*12e0*/  CS2R R52, SRZ ;  /* 0x0000000000347805 */ /* 0x000fe4000001ff00 */
[----:B------:R-:W-:Y:S02]  /*12f0*/  CS2R R54, SRZ ;  /* 0x0000000000367805 */ /* 0x000fe4000001ff00 */
[----:B------:R-:W-:Y:S02]  /*1300*/  CS2R R56, SRZ ;  /* 0x0000000000387805 */ /* 0x000fe4000001ff00 */
[----:B------:R-:W-:Y:S02]  /*1310*/  CS2R R58, SRZ ;  /* 0x00000000003a7805 */ /* 0x000fe4000001ff00 */
[----:B------:R-:W-:Y:S02]  /*1320*/  CS2R R60, SRZ ;  /* 0x00000000003c7805 */ /* 0x000fe4000001ff00 */
[----:B------:R-:W-:Y:S01]  /*1330*/  CS2R R62, SRZ ;  /* 0x00000000003e7805 */ /* 0x000fe2000001ff00 */
[----:B------:R-:W-:Y:S01]  /*1340*/  IMAD.MOV.U32 R64, RZ, RZ, RZ ;  /* 0x000000ffff407224 */ /* 0x000fe200078e00ff */
[----:B------:R-:W-:Y:S01]  /*1350*/  CS2R R40, SRZ ;  /* 0x0000000000287805 */ /* 0x000fe2000001ff00 */
[----:B------:R-:W-:Y:S01]  /*1360*/  IMAD.MOV.U32 R71, RZ, RZ, RZ ;  /* 0x000000ffff477224 */ /* 0x000fe200078e00ff */
[----:B------:R-:W-:Y:S01]  /*1370*/  CS2R R42, SRZ ;  /* 0x00000000002a7805 */ /* 0x000fe2000001ff00 */
[----:B------:R-:W-:Y:S01]  /*1380*/  IMAD.U32 R72, RZ, RZ, UR4 ;  /* 0x00000004ff487e24 */ /* 0x000fe2000f8e00ff */
[----:B------:R-:W-:-:S02]  /*1390*/  CS2R R44, SRZ ;  /* 0x00000000002c7805 */ /* 0x000fc4000001ff00 */
[----:B------:R-:W-:Y:S01]  /*13a0*/  CS2R R46, SRZ ;  /* 0x00000000002e7805 */ /* 0x000fe2000001ff00 */
[----:B0-----:R-:W-:Y:S01]  /*13b0*/  ULEA UR11, UR12, UR11, 0x18 ;  /* 0x0000000b0c0b7291 */ /* 0x001fe2000f8ec03f */
[----:B------:R-:W-:Y:S02]  /*13c0*/  CS2R R32, SRZ ;  /* 0x0000000000207805 */ /* 0x000fe4000001ff00 */
[----:B------:R-:W-:Y:S01]  /*13d0*/  CS2R R34, SRZ ;  /* 0x0000000000227805 */ /* 0x000fe2000001ff00 */
[----:B------:R-:W-:Y:S01]  /*13e0*/  UMOV UR12, UR5 ;  /* 0x00000005000c7c82 */ /* 0x000fe20008000000 */
[----:B------:R-:W-:Y:S02]  /*13f0*/  CS2R R36, SRZ ;  /* 0x0000000000247805 */ /* 0x000fe4000001ff00 */
[----:B------:R-:W-:Y:S02]  /*1400*/  CS2R R38, SRZ ;  /* 0x0000000000267805 */ /* 0x000fe4000001ff00 */
[----:B------:R-:W-:-:S02]  /*1410*/  CS2R R24, SRZ ;  /* 0x0000000000187805 */ /* 0x000fc4000001ff00 */
[----:B------:R-:W-:Y:S02]  /*1420*/  CS2R R26, SRZ ;  /* 0x00000000001a7805 */ /* 0x000fe4000001ff00 */
[----:B-1----:R-:W-:Y:S02]  /*1430*/  ISETP.GE.AND P0, PT, R16, 0x1, PT ;  /* 0x000000011000780c */ /* 0x002fe40003f06270 */
[----:B------:R-:W-:Y:S02]  /*1440*/  CS2R R16, SRZ ;  /* 0x0000000000107805 */ /* 0x000fe4000001ff00 */
[----:B----4-:R-:W-:Y:S02]  /*1450*/  R2UR UR8, R21 ;  /* 0x00000000150872ca */ /* 0x010fe400000e0000 */
[----:B------:R-:W-:Y:S02]  /*1460*/  CS2R R28, SRZ ;  /* 0x00000000001c7805 */ /* 0x000fe4000001ff00 */
[----:B------:R-:W-:-:S09]  /*1470*/  CS2R R30, SRZ ;  /* 0x00000000001e7805 */ /* 0x000fd2000001ff00 */
[----:B------:R-:W-:-:S04]  /*1480*/  ULEA.HI UR10, UR8, UR8, URZ, 0x1 ;  /* 0x00000008080a7291 */ /* 0x000fc8000f8f083f */
[----:B------:R-:W-:-:S04]  /*1490*/  ULOP3.LUT UR10, UR10, 0x7fffe, URZ, 0xc0, !UPT ;  /* 0x0007fffe0a0a7892 */ /* 0x000fc8000f8ec03f */
[----:B------:R-:W-:-:S03]  /*14a0*/  UIADD3 UR10, UR8, -UR10, URZ ;  /* 0x8000000a080a7290 */ /* 0x000fc6000fffe03f */
[----:B------:R-:W-:Y:S01]  /*14b0*/  UMOV UR8, URZ ;  /* 0x0000003f00087c82 */ /* 0x000fe20008000000 */
[----:B------:R-:W-:-:S04]  /*14c0*/  ULEA UR10, UR10, UR11, 0xd ;  /* 0x0000000b0a0a7291 */ /* 0x000fc8000f8e683f */
[----:B------:R-:W-:-:S04]  /*14d0*/  UIADD3 UR10, UR10, 0x100, URZ ;  /* 0x000001000a0a7890 */ /* 0x000fc8000fffe03f */
[----:B------:R-:W-:-:S04]  /*14e0*/  USHF.R.U32.HI UR10, URZ, 0x4, UR10 ;  /* 0x000000043f0a7899 */ /* 0x000fc8000801160a */
[----:B------:R-:W-:Y:S01]  /*14f0*/  ULOP3.LUT UR10, UR10, 0x3fff, URZ, 0xc0, !UPT ;  /* 0x00003fff0a0a7892 */ /* 0x000fe2000f8ec03f */
[----:B------:R-:W-:Y:S11]  /*1500*/  @!P0 BRA `(.L_x_17) ;  /* 0x0000000800c88947 */ /* 0x000ff60003800000 */
[----:B------:R-:W-:-:S13]  /*1510*/  ISETP.NE.AND P1, PT, R65, 0x3, PT ;  /* 0x000000034100780c */ /* 0x000fda0003f25270 */
[----:B------:R-:W-:Y:S05]  /*1520*/  @!P1 BRA `(.L_x_18) ;  /* 0x0000000000049947 */ /* 0x000fea0003800000 */
[----:B------:R-:W-:Y:S01]  /*1530*/  BPT.TRAP 0x1 ;  /* 0x000000040000795c */ /* 0x000fe20000300000 */
.L_x_18:
[----:B------:R-:W-:Y:S01]  /*1540*/  ULEA UR6, UR5, UR11, 0x3 ;  /* 0x0000000b05067291 */ /* 0x000fe2000f8e183f */
[----:B------:R-:W-:-:S05]  /*1550*/  IMAD.U32 R16, RZ, RZ, UR4 ;  /* 0x00000004ff107e24 */ /* 0x000fca000f8e00ff */
[----:B------:R-:W-:-:S04]  /*1560*/  SHF.L.U32 R16, R16, 0x1f, RZ ;  /* 0x0000001f10107819 */ /* 0x000fc800000006ff */
[----:B------:R0:W1:Y:S01]  /*1570*/  SYNCS.PHASECHK.TRANS64.TRYWAIT P0, [UR6], R16 ;  /* 0x00000010ff0075a7 */ /* 0x0000620008000146 */
[----:B------:R-:W-:Y:S05]  /*1580*/  @!P1 BRA `(.L_x_19) ;  /* 0x0000000000049947 */ /* 0x000fea0003800000 */
[----:B------:R-:W-:Y:S01]  /*1590*/  BPT.TRAP 0x1 ;  /* 0x000000040000795c */ /* 0x000fe20000300000 */
.L_x_19:
[----:B-1----:R-:W-:Y:S05]  /*15a0*/  @P0 BRA `(.L_x_20) ;  /* 0x0000000000080947 */ /* 0x002fea0003800000 */
[----:B------:R-:W1:Y:S02]  /*15b0*/  SYNCS.PHASECHK.TRANS64.TRYWAIT P0, [UR6], R16 ;  /* 0x00000010ff0075a7 */ /* 0x000e640008000146 */
[----:B-1----:R-:W-:Y:S05]  /*15c0*/  @!P0 BRA `(.L_x_21) ;  /* 0x0000005c00b88947 */ /* 0x002fea0003800000 */
.L_x_20:
[----:B------:R-:W-:Y:S01]  /*15d0*/  UIADD3 UR6, UR11, 0x30100, URZ ;  /* 0x000301000b067890 */ /* 0x000fe2000fffe03f */
[----:B------:R-:W-:Y:S01]  /*15e0*/  WARPGROUP.ARRIVE ;  /* 0x00000000000079c5 */ /* 0x000fe20000000000 */
[----:B------:R-:W-:Y:S01]  /*15f0*/  ULOP3.LUT UR12, UR10, 0x10000, URZ, 0xfc, !UPT ;  /* 0x000100000a0c7892 */ /* 0x000fe2000f8efc3f */
[----:B01----:R-:W-:Y:S01]  /*1600*/  CS2R R16, SRZ ;  /* 0x0000000000107805 */ /* 0x003fe2000001ff00 */
[----:B------:R-:W-:Y:S01]  /*1610*/  USHF.R.U32.HI UR6, URZ, 0x4, UR6 ;  /* 0x000000043f067899 */ /* 0x000fe20008011606 */
[----:B------:R-:W-:Y:S01]  /*1620*/  CS2R R18, SRZ ;  /* 0x0000000000127805 */ /* 0x000fe2000001ff00 */
[----:B------:R-:W-:Y:S01]  /*1630*/  UIMAD UR12, UR5, 0x1800, UR12 ;  /* 0x00001800050c78a4 */ /* 0x000fe2000f8e020c */
[----:B------:R-:W-:Y:S01]  /*1640*/  CS2R R22, SRZ ;  /* 0x0000000000167805 */ /* 0x000fe2000001ff00 */
[----:B------:R-:W-:Y:S01]  /*1650*/  ULOP3.LUT UR6, UR6, 0x3fff, URZ, 0xc0, !UPT ;  /* 0x00003fff06067892 */ /* 0x000fe2000f8ec03f */
[----:B------:R-:W-:Y:S01]  /*1660*/  CS2R R48, SRZ ;  /* 0x0000000000307805 */ /* 0x000fe2000001ff00 */
[----:B------:R-:W-:Y:S01]  /*1670*/  UMOV UR13, 0x40000040 ;  /* 0x40000040000d7882 */ /* 0x000fe20000000000 */
[----:B------:R-:W-:Y:S01]  /*1680*/  UMOV UR15, 0x40000040 ;  /* 0x40000040000f7882 */ /* 0x000fe20000000000 */
[----:B------:R-:W-:Y:S01]  /*1690*/  ULOP3.LUT UR6, UR6, 0x10000, URZ, 0xfc, !UPT ;  /* 0x0001000006067892 */ /* 0x000fe2000f8efc3f */
[----:B------:R-:W-:Y:S01]  /*16a0*/  CS2R R50, SRZ ;  /* 0x0000000000327805 */ /* 0x000fe2000001ff00 */
[----:B------:R-:W-:Y:S01]  /*16b0*/  UIADD3 UR16, UR12, 0x400, URZ ;  /* 0x000004000c107890 */ /* 0x000fe2000fffe03f */
[----:B------:R-:W-:Y:S01]  /*16c0*/  CS2R R52, SRZ ;  /* 0x0000000000347805 */ /* 0x000fe2000001ff00 */
[----:B------:R-:W-:Y:S01]  /*16d0*/  ULEA UR8, UR5, UR6, 0x8 ;  /* 0x0000000605087291 */ /* 0x000fe2000f8e403f */
[----:B------:R-:W-:Y:S01]  /*16e0*/  CS2R R54, SRZ ;  /* 0x0000000000367805 */ /* 0x000fe2000001ff00 */
[----:B------:R-:W-:Y:S01]  /*16f0*/  UIADD3 UR6, UR12, 0x800, URZ ;  /* 0x000008000c067890 */ /* 0x000fe2000fffe03f */
[----:B------:R-:W-:Y:S01]  /*1700*/  CS2R R56, SRZ ;  /* 0x0000000000387805 */ /* 0x000fe2000001ff00 */
[----:B------:R-:W-:Y:S01]  /*1710*/  UMOV UR19, UR15 ;  /* 0x0000000f00137c82 */ /* 0x000fe20008000000 */
[----:B------:R-:W-:Y:S01]  /*1720*/  UMOV UR17, 0x40000040 ;  /* 0x4000004000117882 */ /* 0x000fe20000000000 */
[----:B------:R-:W-:Y:S01]  /*1730*/  UIADD3 UR7, UR12, 0x802, URZ ;  /* 0x000008020c077890 */ /* 0x000fe2000fffe03f */
[----:B------:R-:W-:Y:S01]  /*1740*/  CS2R R58, SRZ ;  /* 0x00000000003a7805 */ /* 0x000fe2000001ff00 */
[----:B------:R-:W-:Y:S01]  /*1750*/  UMOV UR14, UR8 ;  /* 0x00000008000e7c82 */ /* 0x000fe20008000000 */
[----:B------:R-:W-:Y:S01]  /*1760*/  CS2R R60, SRZ ;  /* 0x00000000003c7805 */ /* 0x000fe2000001ff00 */
[----:B------:R-:W-:Y:S01]  /*1770*/  QGMMA.64x16x32.F32.E4M3.E4M3 R40, gdesc[UR12], RZ, !UPT ;  /* 0x002000000c2879f3 */ /* 0x000fe2000c7008ff */
[----:B------:R-:W-:Y:S01]  /*1780*/  UMOV UR18, UR14 ;  /* 0x0000000e00127c82 */ /* 0x000fe20008000000 */
[----:B------:R-:W-:Y:S01]  /*1790*/  CS2R R62, SRZ ;  /* 0x00000000003e7805 */ /* 0x000fe2000001ff00 */
[----:B------:R-:W-:Y:S01]  /*17a0*/  IMAD.MOV.U32 R64, RZ, RZ, RZ ;  /* 0x000000ffff407224 */ /* 0x000fe200078e00ff */
[----:B------:R-:W-:Y:S01]  /*17b0*/  QGMMA.64x16x32.F32.E4M3.E4M3 R32, gdesc[UR16], RZ, !UPT ;  /* 0x00200000102079f3 */ /* 0x000fe2000c7008ff */
[----:B------:R-:W-:Y:S01]  /*17c0*/  UMOV UR18, UR14 ;  /* 0x0000000e00127c82 */ /* 0x000fe20008000000 */
[----:B------:R-:W-:Y:S01]  /*17d0*/  UMOV UR19, UR15 ;  /* 0x0000000f00137c82 */ /* 0x000fe20008000000 */
[----:B------:R-:W-:Y:S01]  /*17e0*/  UMOV UR16, UR6 ;  /* 0x0000000600107c82 */ /* 0x000fe20008000000 */
[----:B------:R-:W-:Y:S01]  /*17f0*/  UMOV UR17, 0x40000040 ;  /* 0x4000004000117882 */ /* 0x000fe20000000000 */
[----:B------:R-:W-:Y:S01]  /*1800*/  UIADD3 UR6, UR12, 0x402, URZ ;  /* 0x000004020c067890 */ /* 0x000fe2000fffe03f */
[----:B------:R-:W-:Y:S01]  /*1810*/  QGMMA.64x16x32.F32.E4M3.E4M3 R24, gdesc[UR16], RZ, !UPT ;  /* 0x00200000101879f3 */ /* 0x000fe2000c7008ff */
[----:B------:R-:W-:Y:S01]  /*1820*/  UIADD3 UR16, UR12, 0x2, URZ ;  /* 0x000000020c107890 */ /* 0x000fe2000fffe03f */
[----:B------:R-:W-:Y:S01]  /*1830*/  IMAD.MOV.U32 R71, RZ, RZ, RZ ;  /* 0x000000ffff477224 */ /* 0x000fe200078e00ff */
[----:B------:R-:W-:Y:S01]  /*1840*/  UIADD3 UR18, UR8, 0x2, URZ ;  /* 0x0000000208127890 */ /* 0x000fe2000fffe03f */
[----:B------:R-:W-:Y:S01]  /*1850*/  UMOV UR17, 0x40000040 ;  /* 0x4000004000117882 */ /* 0x000fe20000000000 */
[----:B------:R-:W-:-:S07]  /*1860*/  UMOV UR19, 0x40000040 ;  /* 0x4000004000137882 */ /* 0x000fce0000000000 */
[----:B------:R-:W-:Y:S01]  /*1870*/  QGMMA.64x16x32.F32.E4M3.E4M3 R40, gdesc[UR16], R40 ;  /* 0x00200000102879f3 */ /* 0x000fe20008700828 */
[----:B------:R-:W-:Y:S01]  /*1880*/  UMOV UR16, UR6 ;  /* 0x0000000600107c82 */ /* 0x000fe20008000000 */
[----:B------:R-:W-:Y:S01]  /*1890*/  UMOV UR17, 0x40000040 ;  /* 0x4000004000117882 */ /* 0x000fe20000000000 */
[----:B------:R-:W-:Y:S01]  /*18a0*/  UIADD3 UR6, UR12, 0x404, URZ ;  /* 0x000004040c067890 */ /* 0x000fe2000fffe03f */
[----:B------:R-:W-:Y:S01]  /*18b0*/  QGMMA.64x16x32.F32.E4M3.E4M3 R32, gdesc[UR16], R32 ;  /* 0x00200000102079f3 */ /* 0x000fe20008700820 */
[----:B------:R-:W-:Y:S01]  /*18c0*/  UMOV UR16, UR7 ;  /* 0x0000000700107c82 */ /* 0x000fe20008000000 */
[----:B------:R-:W-:Y:S01]  /*18d0*/  UMOV UR17, 0x40000040 ;  /* 0x4000004000117882 */ /* 0x000fe20000000000 */
[----:B------:R-:W-:Y:S01]  /*18e0*/  UIADD3 UR7, UR12, 0x804, URZ ;  /* 0x000008040c077890 */ /* 0x000fe2000fffe03f */
[----:B------:R-:W-:Y:S01]  /*18f0*/  QGMMA.64x16x32.F32.E4M3.E4M3 R24, gdesc[UR16], R24 ;  /* 0x00200000101879f3 */ /* 0x000fe20008700818 */
[----:B------:R-:W-:Y:S02]  /*1900*/  UIADD3 UR16, UR12, 0x4, URZ ;  /* 0x000000040c107890 */ /* 0x000fe4000fffe03f */
        /* <DEDUP_REMOVED lines=58> */
[----:B------:R-:W-:Y:S01]  /*1cb0*/  UMOV UR6, 0x8 ;  /* 0x0000000800067882 */ /* 0x000fe20000000000 */
        /* <DEDUP_REMOVED lines=8> */
[----:B------:R-:W-:Y:S01]  /*1d40*/  UMOV UR19, 0x40000040 ;  /* 0x4000004000137882 */ /* 0x000fe20000000000 */
[----:B------:R-:W-:-:S06]  /*1d50*/  UIADD3 UR12, UR12, 0x1406, URZ ;  /* 0x000014060c0c7890 */ /* 0x000fcc000fffe03f */
[----:B------:R-:W-:Y:S01]  /*1d60*/  QGMMA.64x16x32.F32.E4M3.E4M3 R40, gdesc[UR16], R40 ;  /* 0x00200000102879f3 */ /* 0x000fe20008700828 */
[----:B------:R-:W-:Y:S01]  /*1d70*/  UMOV UR16, UR7 ;  /* 0x0000000700107c82 */ /* 0x000fe20008000000 */
[----:B------:R-:W-:Y:S01]  /*1d80*/  ULDC UR7, c[0x0][0x50c] ;  /* 0x0001430000077ab9 */ /* 0x000fe20000000800 */
[----:B------:R-:W-:Y:S01]  /*1d90*/  UMOV UR17, 0x40000040 ;  /* 0x4000004000117882 */ /* 0x000fe20000000000 */
[----:B------:R-:W-:Y:S01]  /*1da0*/  UISETP.NE.AND UP0, UPT, UR7, 0x8, UPT ;  /* 0x000000080700788c */ /* 0x000fe2000bf05270 */
[----:B------:R-:W-:Y:S01]  /*1db0*/  QGMMA.64x16x32.F32.E4M3.E4M3 R32, gdesc[UR16], R32 ;  /* 0x00200000102079f3 */ /* 0x000fe20008700820 */
[----:B------:R-:W-:Y:S01]  /*1dc0*/  UMOV UR16, UR12 ;  /* 0x0000000c00107c82 */ /* 0x000fe20008000000 */
[----:B------:R-:W-:Y:S01]  /*1dd0*/  UMOV UR17, 0x40000040 ;  /* 0x4000004000117882 */ /* 0x000fe20000000000 */
[----:B------:R-:W-:Y:S01]  /*1de0*/  USEL UR7, URZ, 0x1, UP0 ;  /* 0x000000013f077887 */ /* 0x000fe20008000000 */
[----:B------:R-:W-:Y:S05]  /*1df0*/  QGMMA.64x16x32.F32.E4M3.E4M3 R24, gdesc[UR16], R24, gsb0 ;  /* 0x00200000101879f3 */ /* 0x000fea0008000818 */
[----:B------:R-:W-:-:S13]  /*1e00*/  ISETP.NE.AND P0, PT, RZ, UR7, PT ;  /* 0x00000007ff007c0c */ /* 0x000fda000bf05270 */
[----:B------:R-:W-:Y:S05]  /*1e10*/  @!P0 BRA `(.L_x_22) ;  /* 0x0000000000688947 */ /* 0x000fea0003800000 */
[----:B------:R-:W-:Y:S02]  /*1e20*/  WARPGROUP.DEPBAR.LE gsb0, 0x0 ;  /* 0x00008000000079c5 */ /* 0x000fe40000010000 */
[----:B------:R-:W-:-:S01]  /*1e30*/  FADD R71, RZ, R40 ;  /* 0x00000028ff477221 */ /* 0x000fc20000000000 */
[----:B------:R-:W-:Y:S01]  /*1e40*/  FADD R64, RZ, R41 ;  /* 0x00000029ff407221 */ /* 0x000fe20000000000 */
        /* <DEDUP_REMOVED lines=22> */
[----:B------:R-:W-:-:S06]  /*1fb0*/  UMOV UR6, URZ ;  /* 0x0000003f00067c82 */ /* 0x000fcc0008000000 */
.L_x_22:
[----:B------:R-:W-:-:S04]  /*1fc0*/  UIADD3 UR12, UR5, 0x1, URZ ;  /* 0x00000001050c7890 */ /* 0x000fc8000fffe03f */
[----:B------:R-:W-:-:S04]  /*1fd0*/  UISETP.NE.AND UP0, UPT, UR12, 0x2, UPT ;  /* 0x000000020c00788c */ /* 0x000fc8000bf05270 */
[----:B------:R-:W-:Y:S02]  /*1fe0*/  USEL UR8, URZ, 0x1, UP0 ;  /* 0x000000013f087887 */ /* 0x000fe40008000000 */
[----:B------:R-:W-:Y:S02]  /*1ff0*/  USEL UR12, UR12, URZ, UP0 ;  /* 0x0000003f0c0c7287 */ /* 0x000fe40008000000 */
[----:B------:R-:W-:-:S06]  /*2000*/  ULOP3.LUT UR8, UR4, UR8, URZ, 0x3c, !UPT ;  /* 0x0000000804087292 */ /* 0x000fcc000f8e3c3f */
[----:B------:R-:W-:Y:S01]  /*2010*/  IMAD.U32 R72, RZ, RZ, UR8 ;  /* 0x00000008ff487e24 */ /* 0x000fe2000f8e00ff */
[----:B------:R-:W-:-:S06]  /*2020*/  UMOV UR8, 0x1 ;  /* 0x0000000100087882 */ /* 0x000fcc0000000000 */
.L_x_17:
[----:B------:R-:W-:-:S04]  /*2030*/  UISETP.LT.AND UP0, UPT, UR9, 0x1, UPT ;  /* 0x000000010900788c */ /* 0x000fc8000bf01270 */
[----:B------:R-:W-:-:S04]  /*2040*/  USEL UR13, UR9, 0x1, UP0 ;  /* 0x00000001090d7887 */ /* 0x000fc80008000000 */
[----:B------:R-:W-:-:S04]  /*2050*/  UIADD3 UR13, UR9, -UR13, URZ ;  /* 0x8000000d090d7290 */ /* 0x000fc8000fffe03f */
[----:B------:R-:W-:-:S06]  /*2060*/  UISETP.GE.AND UP0, UPT, UR13, 0x1, UPT ;  /* 0x000000010d00788c */ /* 0x000fcc000bf06270 */
[----:B------:R-:W-:-:S13]  /*2070*/  PLOP3.LUT P0, PT, PT, PT, UP0, 0x80, 0x0 ;  /* 0x000000000000781c */ /* 0x000fda0003f0f008 */
[----:B------:R-:W-:Y:S05]  /*2080*/  @!P0 BRA `(.L_x_23) ;  /* 0x0000000800e88947 */ /* 0x000fea0003800000 */
[----:B------:R-:W-:Y:S02]  /*2090*/  IMAD.U32 R68, RZ, RZ, UR5 ;  /* 0x00000005ff447e24 */ /* 0x000fe4000f8e00ff */
[----:B------:R-:W-:Y:S01]  /*20a0*/  IMAD.U32 R21, RZ, RZ, UR13 ;  /* 0x0000000dff157e24 */ /* 0x000fe2000f8e00ff */
[----:B------:R-:W-:-:S06]  /*20b0*/  ULDC UR13, c[0x0][0x50c] ;  /* 0x00014300000d7ab9 */ /* 0x000fcc0000000800 */
.L_x_31:
[----:B------:R-:W-:-:S13]  /*20c0*/  ISETP.NE.AND P1, PT, R65, 0x3, PT ;  /* 0x000000034100780c */ /* 0x000fda0003f25270 */
[----:B------:R-:W-:Y:S05]  /*20d0*/  @!P1 BRA `(.L_x_24) ;  /* 0x0000000000049947 */ /* 0x000fea0003800000 */
[----:B------:R-:W-:Y:S01]  /*20e0*/  BPT.TRAP 0x1 ;  /* 0x000000040000795c */ /* 0x000fe20000300000 */
.L_x_24:
[----:B------:R-:W0:Y:S01]  /*20f0*/  S2UR UR14, SR_CgaCtaId ;  /* 0x00000000000e79c3 */ /* 0x000e220000008800 */
[----:B------:R-:W-:Y:S01]  /*2100*/  UMOV UR11, 0x400 ;  /* 0x00000400000b7882 */ /* 0x000fe20000000000 */
[----:B------:R-:W-:Y:S01]  /*2110*/  SHF.L.U32 R69, R72, 0x1f, RZ ;  /* 0x0000001f48457819 */ /* 0x000fe200000006ff */
[----:B0-----:R-:W-:-:S04]  /*2120*/  ULEA UR11, UR14, UR11, 0x18 ;  /* 0x0000000b0e0b7291 */ /* 0x001fc8000f8ec03f */
[----:B------:R-:W-:-:S09]  /*2130*/  ULEA UR14, UR12, UR11, 0x3 ;  /* 0x0000000b0c0e7291 */ /* 0x000fd2000f8e183f */
[----:B------:R0:W1:Y:S01]  /*2140*/  SYNCS.PHASECHK.TRANS64.TRYWAIT P0, [UR14], R69 ;  /* 0x00000045ff0075a7 */ /* 0x000062000800014e */
[----:B------:R-:W-:Y:S05]  /*2150*/  @!P1 BRA `(.L_x_25) ;  /* 0x0000000000049947 */ /* 0x000fea0003800000 */
[----:B------:R-:W-:Y:S01]  /*2160*/  BPT.TRAP 0x1 ;  /* 0x000000040000795c */ /* 0x000fe20000300000 */
.L_x_25:
[----:B-1----:R-:W-:Y:S05]  /*2170*/  @P0 BRA `(.L_x_26) ;  /* 0x0000000000080947 */ /* 0x002fea0003800000 */
[----:B------:R-:W1:Y:S02]  /*2180*/  SYNCS.PHASECHK.TRANS64.TRYWAIT P0, [UR14], R69 ;  /* 0x00000045ff0075a7 */ /* 0x000e64000800014e */
[----:B-1----:R-:W-:Y:S05]  /*2190*/  @!P0 BRA `(.L_x_27) ;  /* 0x0000005000dc8947 */ /* 0x002fea0003800000 */
.L_x_26:
[----:B------:R-:W-:Y:S01]  /*21a0*/  UIADD3 UR14, UR11, 0x30100, URZ ;  /* 0x000301000b0e7890 */ /* 0x000fe2000fffe03f */
[----:B------:R-:W-:Y:S01]  /*21b0*/  WARPGROUP.ARRIVE ;  /* 0x00000000000079c5 */ /* 0x000fe20000000000 */
[----:B------:R-:W-:Y:S02]  /*21c0*/  UISETP.NE.AND UP0, UPT, UR7, URZ, UPT ;  /* 0x0000003f0700728c */ /* 0x000fe4000bf05270 */
[----:B------:R-:W-:Y:S02]  /*21d0*/  USHF.R.U32.HI UR14, URZ, 0x4, UR14 ;  /* 0x000000043f0e7899 */ /* 0x000fe4000801160e */
[----:B------:R-:W-:Y:S02]  /*21e0*/  USEL UR8, UR8, URZ, !UP0 ;  /* 0x0000003f08087287 */ /* 0x000fe4000c000000 */
[----:B------:R-:W-:Y:S02]  /*21f0*/  ULOP3.LUT UR7, UR14, 0x3fff, URZ, 0xc0, !UPT ;  /* 0x00003fff0e077892 */ /* 0x000fe4000f8ec03f */
[----:B------:R-:W-:-:S02]  /*2200*/  ULOP3.LUT UR14, UR10, 0x10000, URZ, 0xfc, !UPT ;  /* 0x000100000a0e7892 */ /* 0x000fc4000f8efc3f */
[----:B------:R-:W-:Y:S02]  /*2210*/  ULOP3.LUT UR7, UR7, 0x10000, URZ, 0xfc, !UPT ;  /* 0x0001000007077892 */ /* 0x000fe4000f8efc3f */
[----:B------:R-:W-:Y:S02]  /*2220*/  UISETP.NE.U32.AND UP0, UPT, UR8, URZ, UPT ;  /* 0x0000003f0800728c */ /* 0x000fe4000bf05070 */
[----:B------:R-:W-:Y:S02]  /*2230*/  UIMAD UR14, UR12, 0x1800, UR14 ;  /* 0x000018000c0e78a4 */ /* 0x000fe4000f8e020e */
[----:B------:R-:W-:Y:S02]  /*2240*/  ULEA UR8, UR12, UR7, 0x8 ;  /* 0x000000070c087291 */ /* 0x000fe4000f8e403f */
[----:B------:R-:W-:Y:S02]  /*2250*/  UIADD3 UR7, UR14, 0x400, URZ ;  /* 0x000004000e077890 */ /* 0x000fe4000fffe03f */
[----:B------:R-:W-:-:S02]  /*2260*/  UIADD3 UR15, UR14, 0x800, URZ ;  /* 0x000008000e0f7890 */ /* 0x000fc4000fffe03f */
[----:B------:R-:W-:Y:S01]  /*2270*/  UMOV UR16, UR14 ;  /* 0x0000000e00107c82 */ /* 0x000fe20008000000 */
[----:B------:R-:W-:Y:S01]  /*2280*/  UMOV UR17, 0x40000040 ;  /* 0x4000004000117882 */ /* 0x000fe20000000000 */
[----:B------:R-:W-:Y:S01]  /*2290*/  UMOV UR18, UR8 ;  /* 0x0000000800127c82 */ /* 0x000fe20008000000 */
[----:B------:R-:W-:Y:S01]  /*22a0*/  UMOV UR19, 0x40000040 ;  /* 0x4000004000137882 */ /* 0x000fe20000000000 */
[----:B------:R-:W-:Y:S01]  /*22b0*/  UIADD3 UR6, UR6, 0x8, URZ ;  /* 0x0000000806067890 */ /* 0x000fe2000fffe03f */
[----:B------:R-:W-:Y:S01]  /*22c0*/  QGMMA.64x16x32.F32.E4M3.E4M3 R40, gdesc[UR16], R40, UP0 ;  /* 0x00200000102879f3 */ /* 0x000fe2000bf00828 */
        /* <DEDUP_REMOVED lines=8> */
[----:B------:R-:W-:-:S02]  /*2350*/  UIADD3 UR16, UR14, 0x2, URZ ;  /* 0x000000020e107890 */ /* 0x000fc4000fffe03f */
[----:B------:R-:W-:Y:S01]  /*2360*/  UIADD3 UR18, UR8, 0x2, URZ ;  /* 0x0000000208127890 */ /* 0x000fe2000fffe03f */
[----:B------:R-:W-:Y:S01]  /*2370*/  UMOV UR17, 0x40000040 ;  /* 0x4000004000117882 */ /* 0x000fe20000000000 */
[----:B------:R-:W-:Y:S01]  /*2380*/  UMOV UR19, 0x40000040 ;  /* 0x4000004000137882 */ /* 0x000fe20000000000 */
[----:B------:R-:W-:-:S06]  /*2390*/  UISETP.NE.AND UP0, UPT, UR6, UR13, UPT ;  /* 0x0000000d0600728c */ /* 0x000fcc000bf05270 */
        /* <DEDUP_REMOVED lines=71> */
[----:B------:R-:W-:Y:S02]  /*2810*/  UMOV UR17, 0x40000040 ;  /* 0x4000004000117882 */ /* 0x000fe40000000000 */
[----:B------:R-:W-:Y:S01]  /*2820*/  QGMMA.64x16x32.F32.E4M3.E4M3 R24, gdesc[UR16], R24 ;  /* 0x00200000101879f3 */ /* 0x000fe20008700818 */
[----:B------:R-:W-:Y:S02]  /*2830*/  UIADD3 UR16, UR14, 0xc06, URZ ;  /* 0x00000c060e107890 */ /* 0x000fe4000fffe03f */
[----:B------:R-:W-:-:S02]  /*2840*/  UIADD3 UR18, UR8, 0x86, URZ ;  /* 0x0000008608127890 */ /* 0x000fc4000fffe03f */
[----:B------:R-:W-:Y:S01]  /*2850*/  UIADD3 UR14, UR14, 0x1406, URZ ;  /* 0x000014060e0e7890 */ /* 0x000fe2000fffe03f */
[----:B------:R-:W-:Y:S01]  /*2860*/  UMOV UR17, 0x40000040 ;  /* 0x4000004000117882 */ /* 0x000fe20000000000 */
[----:B------:R-:W-:-:S05]  /*2870*/  UMOV UR19, 0x40000040 ;  /* 0x4000004000137882 */ /* 0x000fca0000000000 */
[----:B------:R-:W-:Y:S01]  /*2880*/  QGMMA.64x16x32.F32.E4M3.E4M3 R40, gdesc[UR16], R40 ;  /* 0x00200000102879f3 */ /* 0x000fe20008700828 */
[----:B------:R-:W-:Y:S01]  /*2890*/  UMOV UR16, UR7 ;  /* 0x0000000700107c82 */ /* 0x000fe20008000000 */
[----:B------:R-:W-:Y:S01]  /*28a0*/  UMOV UR17, 0x40000040 ;  /* 0x4000004000117882 */ /* 0x000fe20000000000 */
[----:B------:R-:W-:Y:S01]  /*28b0*/  USEL UR7, URZ, 0x1, UP0 ;  /* 0x000000013f077887 */ /* 0x000fe20008000000 */
[----:B------:R-:W-:Y:S01]  /*28c0*/  QGMMA.64x16x32.F32.E4M3.E4M3 R32, gdesc[UR16], R32 ;  /* 0x00200000102079f3 */ /* 0x000fe20008700820 */
[----:B------:R-:W-:Y:S01]  /*28d0*/  UMOV UR16, UR14 ;  /* 0x0000000e00107c82 */ /* 0x000fe20008000000 */
[----:B------:R-:W-:Y:S02]  /*28e0*/  UMOV UR17, 0x40000040 ;  /* 0x4000004000117882 */ /* 0x000fe40000000000 */
[----:B------:R-:W-:Y:S01]  /*28f0*/  QGMMA.64x16x32.F32.E4M3.E4M3 R24, gdesc[UR16], R24, gsb0 ;  /* 0x00200000101879f3 */ /* 0x000fe20008000818 */
[----:B------:R-:W-:Y:S02]  /*2900*/  ISETP.NE.AND P0, PT, RZ, UR7, PT ;  /* 0x00000007ff007c0c */ /* 0x000fe4000bf05270 */
[----:B------:R-:W-:-:S11]  /*2910*/  WARPGROUP.DEPBAR.LE gsb0, 0x1 ;  /* 0x00008000000079c5 */ /* 0x000fd60000010100 */
[----:B------:R-:W-:Y:S05]  /*2920*/  @!P0 BRA `(.L_x_28) ;  /* 0x0000000000688947 */ /* 0x000fea0003800000 */
[----:B------:R-:W-:Y:S02]  /*2930*/  WARPGROUP.DEPBAR.LE gsb0, 0x0 ;  /* 0x00008000000079c5 */ /* 0x000fe40000010000 */
[----:B------:R-:W-:-:S01]  /*2940*/  FADD R71, R40, R71 ;  /* 0x0000004728477221 */ /* 0x000fc20000000000 */
[----:B------:R-:W-:Y:S01]  /*2950*/  FADD R64, R41, R64 ;  /* 0x0000004029407221 */ /* 0x000fe20000000000 */
        /* <DEDUP_REMOVED lines=22> */
[----:B------:R-:W-:-:S06]  /*2ac0*/  UMOV UR6, URZ ;  /* 0x0000003f00067c82 */ /* 0x000fcc0008000000 */
.L_x_28:
[----:B------:R-:W-:Y:S05]  /*2ad0*/  @!P1 BRA `(.L_x_29) ;  /* 0x0000000000049947 */ /* 0x000fea0003800000 */
[----:B------:R-:W-:Y:S01]  /*2ae0*/  BPT.TRAP 0x1 ;  /* 0x000000040000795c */ /* 0x000fe20000300000 */
.L_x_29:
[----:B------:R-:W-:-:S13]  /*2af0*/  ISETP.NE.AND P0, PT, R3, RZ, PT ;  /* 0x000000ff0300720c */ /* 0x000fda0003f05270 */
[----:B01----:R-:W-:-:S05]  /*2b00*/  @P0 LEA R69, R68, UR11, 0x3 ;  /* 0x0000000b44450c11 */ /* 0x003fca000f8e18ff */
[----:B------:R-:W-:-:S05]  /*2b10*/  @P0 VIADD R69, R69, 0x10 ;  /* 0x0000001045450836 */ /* 0x000fca0000000000 */
[----:B------:R-:W-:-:S04]  /*2b20*/  @P0 PRMT R69, R2, 0x654, R69 ;  /* 0x0000065402450816 */ /* 0x000fc80000000045 */
[----:B------:R0:W-:Y:S01]  /*2b30*/  @P0 SYNCS.ARRIVE.TRANS64.RED.A1T0 RZ, [R69+URZ], RZ ;  /* 0x000000ff45ff09a7 */ /* 0x0001e2000810043f */
[----:B------:R-:W-:-:S13]  /*2b40*/  ISETP.GT.U32.AND P0, PT, R6, 0x1, PT ;  /* 0x000000010600780c */ /* 0x000fda0003f04070 */
[----:B0-----:R-:W-:Y:S05]  /*2b50*/  @P0 BRA `(.L_x_30) ;  /* 0x0000000000040947 */ /* 0x001fea0003800000 */
[----:B------:R-:W-:Y:S01]  /*2b60*/  BPT.TRAP 0x1 ;  /* 0x000000040000795c */ /* 0x000fe20000300000 */
.L_x_30:
[----:B------:R-:W-:Y:S01]  /*2b70*/  UIADD3 UR12, UR12, 0x1, URZ ;  /* 0x000000010c0c7890 */ /* 0x000fe2000fffe03f */
[C---:B------:R-:W-:Y:S01]  /*2b80*/  ISETP.GT.AND P1, PT, R21.reuse, 0x1, PT ;  /* 0x000000011500780c */ /* 0x040fe20003f24270 */
[----:B------:R-:W-:Y:S02]  /*2b90*/  VIADD R68, R68, 0x1 ;  /* 0x0000000144447836 */ /* 0x000fe40000000000 */
[----:B------:R-:W-:Y:S01]  /*2ba0*/  UISETP.NE.AND UP0, UPT, UR12, 0x2, UPT ;  /* 0x000000020c00788c */ /* 0x000fe2000bf05270 */
[----:B------:R-:W-:Y:S02]  /*2bb0*/  VIADD R21, R21, 0xffffffff ;  /* 0xffffffff15157836 */ /* 0x000fe40000000000 */
[C---:B------:R-:W-:Y:S01]  /*2bc0*/  ISETP.NE.AND P0, PT, R68.reuse, 0x2, PT ;  /* 0x000000024400780c */ /* 0x040fe20003f05270 */
[----:B------:R-:W-:Y:S02]  /*2bd0*/  USEL UR8, URZ, 0x1, UP0 ;  /* 0x000000013f087887 */ /* 0x000fe40008000000 */
[----:B------:R-:W-:Y:S01]  /*2be0*/  USEL UR12, UR12, URZ, UP0 ;  /* 0x0000003f0c0c7287 */ /* 0x000fe20008000000 */
[----:B------:R-:W-:-:S03]  /*2bf0*/  SEL R68, R68, RZ, P0 ;  /* 0x000000ff44447207 */ /* 0x000fc60000000000 */
[----:B------:R-:W-:Y:S01]  /*2c00*/  LOP3.LUT R72, R72, UR8, RZ, 0x3c, !PT ;  /* 0x0000000848487c12 */ /* 0x000fe2000f8e3cff */
[----:B------:R-:W-:Y:S01]  /*2c10*/  UMOV UR8, 0x1 ;  /* 0x0000000100087882 */ /* 0x000fe20000000000 */
[----:B------:R-:W-:Y:S06]  /*2c20*/  @P1 BRA `(.L_x_31) ;  /* 0xfffffff400241947 */ /* 0x000fec000383ffff */
.L_x_23:
[----:B------:R-:W-:Y:S01]  /*2c30*/  UISETP.NE.AND UP0, UPT, UR6, URZ, UPT ;  /* 0x0000003f0600728c */ /* 0x000fe2000bf05270 */
[----:B------:R-:W0:Y:S03]  /*2c40*/  LDC R21, c[0x0][0x28c] ;  /* 0x0000a300ff157b82 */ /* 0x000e260000000800 */
[----:B------:R-:W-:-:S06]  /*2c50*/  USEL UR6, URZ, 0x1, !UP0 ;  /* 0x000000013f067887 */ /* 0x000fcc000c000000 */
[----:B------:R-:W-:Y:S02]  /*2c60*/  ISETP.NE.AND P0, PT, RZ, UR6, PT ;  /* 0x00000006ff007c0c */ /* 0x000fe4000bf05270 */
[----:B0-----:R-:W-:-:S11]  /*2c70*/  ISETP.GE.AND P1, PT, R21, 0x1, PT ;  /* 0x000000011500780c */ /* 0x001fd60003f26270 */
[----:B------:R-:W-:Y:S05]  /*2c80*/  @!P0 BRA `(.L_x_32) ;  /* 0x0000000000648947 */ /* 0x000fea0003800000 */
[----:B------:R-:W-:Y:S02]  /*2c90*/  WARPGROUP.DEPBAR.LE gsb0, 0x0 ;  /* 0x00008000000079c5 */ /* 0x000fe40000010000 */
[----:B------:R-:W-:Y:S01]  /*2ca0*/  FADD R71, R40, R71 ;  /* 0x0000004728477221 */ /* 0x000fe20000000000 */
        /* <DEDUP_REMOVED lines=22> */
[----:B------:R-:W-:-:S07]  /*2e10*/  FADD R16, R16, R31 ;  /* 0x0000001f10107221 */ /* 0x000fce0000000000 */
.L_x_32:
[----:B------:R-:W-:Y:S02]  /*2e20*/  WARPGROUP.DEPBAR.LE gsb0, 0x0 ;  /* 0x00008000000079c5 */ /* 0x000fe40000010000 */
[----:B------:R-:W-:Y:S05]  /*2e30*/  @!P1 BRA `(.L_x_33) ;  /* 0x0000000000489947 */ /* 0x000fea0003800000 */
[----:B------:R-:W-:-:S13]  /*2e40*/  ISETP.NE.AND P0, PT, R65, 0x3, PT ;  /* 0x000000034100780c */ /* 0x000fda0003f05270 */
[----:B------:R-:W-:Y:S05]  /*2e50*/  @!P0 BRA `(.L_x_34) ;  /* 0x0000000000048947 */ /* 0x000fea0003800000 */
[----:B------:R-:W-:Y:S01]  /*2e60*/  BPT.TRAP 0x1 ;  /* 0x000000040000795c */ /* 0x000fe20000300000 */
.L_x_34:
[----:B------:R-:W-:Y:S01]  /*2e70*/  ISETP.NE.AND P0, PT, R3, RZ, PT ;  /* 0x000000ff0300720c */ /* 0x000fe20003f05270 */
[----:B------:R-:W-:Y:S01]  /*2e80*/  UISETP.LT.AND UP1, UPT, UR9, 0x1, UPT ;  /* 0x000000010900788c */ /* 0x000fe2000bf21270 */
[----:B------:R-:W-:-:S11]  /*2e90*/  IMAD.U32 R24, RZ, RZ, UR11 ;  /* 0x0000000bff187e24 */ /* 0x000fd6000f8e00ff */
[----:B------:R-:W-:-:S05]  /*2ea0*/  VOTEU.ANY UP0, P0 ;  /* 0x00000000003f7886 */ /* 0x000fca0000000100 */
[----:B------:R-:W-:-:S04]  /*2eb0*/  @UP0 USEL UR6, UR9, 0x1, UP1 ;  /* 0x0000000109060887 */ /* 0x000fc80008800000 */
[----:B------:R-:W-:-:S06]  /*2ec0*/  @UP0 UIADD3 UR6, UR5, UR9, -UR6 ;  /* 0x0000000905060290 */ /* 0x000fcc000fffe806 */
[----:B------:R-:W-:-:S04]  /*2ed0*/  IMAD.U32 R21, RZ, RZ, UR6 ;  /* 0x00000006ff157e24 */ /* 0x000fc8000f8e00ff */
[----:B------:R-:W-:-:S05]  /*2ee0*/  @P0 IMAD.SHL.U32 R21, R21, 0x8, RZ ;  /* 0x0000000815150824 */ /* 0x000fca00078e00ff */
[----:B------:R-:W-:-:S04]  /*2ef0*/  @P0 LOP3.LUT R21, R21, 0x8, RZ, 0xc0, !PT ;  /* 0x0000000815150812 */ /* 0x000fc800078ec0ff */
[----:B------:R-:W-:-:S04]  /*2f00*/  @P0 IADD3 R21, R24, 0x10, R21 ;  /* 0x0000001018150810 */ /* 0x000fc80007ffe015 */
[----:B------:R-:W-:-:S04]  /*2f10*/  @P0 PRMT R21, R2, 0x654, R21 ;  /* 0x0000065402150816 */ /* 0x000fc80000000015 */
[----:B------:R0:W-:Y:S01]  /*2f20*/  @P0 SYNCS.ARRIVE.TRANS64.RED.A1T0 RZ, [R21+URZ], RZ ;  /* 0x000000ff15ff09a7 */ /* 0x0001e2000810043f */
[----:B------:R-:W-:-:S13]  /*2f30*/  ISETP.GT.U32.AND P0, PT, R6, 0x1, PT ;  /* 0x000000010600780c */ /* 0x000fda0003f04070 */
[----:B0-----:R-:W-:Y:S05]  /*2f40*/  @P0 BRA `(.L_x_33) ;  /* 0x0000000000040947 */ /* 0x001fea0003800000 */
[----:B------:R-:W-:Y:S01]  /*2f50*/  BPT.TRAP 0x1 ;  /* 0x000000040000795c */ /* 0x000fe20000300000 */
.L_x_33:
[----:B------:R-:W0:Y:S01]  /*2f60*/  LDC R32, c[0x0][0x288] ;  /* 0x0000a200ff207b82 */ /* 0x000e220000000800 */
[--C-:B------:R-:W-:Y:S01]  /*2f70*/  SHF.R.U32.HI R24, RZ, 0x7, R0.reuse ;  /* 0x00000007ff187819 */ /* 0x100fe20000011600 */
[----:B------:R-:W-:Y:S01]  /*2f80*/  IMAD.SHL.U32 R35, R20, 0x10, RZ ;  /* 0x0000001014237824 */ /* 0x000fe200078e00ff */
[----:B------:R-:W-:Y:S01]  /*2f90*/  SHF.R.U32.HI R21, RZ, 0x2, R0 ;  /* 0x00000002ff157819 */ /* 0x000fe20000011600 */
[----:B------:R-:W-:Y:S01]  /*2fa0*/  IMAD.SHL.U32 R30, R0, 0x2, RZ ;  /* 0x00000002001e7824 */ /* 0x000fe200078e00ff */
[----:B------:R-:W-:Y:S01]  /*2fb0*/  LOP3.LUT R20, R24, 0x1, RZ, 0xc0, !PT ;  /* 0x0000000118147812 */ /* 0x000fe200078ec0ff */
[----:B------:R-:W-:Y:S01]  /*2fc0*/  ULDC.64 UR6, c[0x0][0x5d0] ;  /* 0x0001740000067ab9 */ /* 0x000fe20000000a00 */
[----:B------:R-:W-:Y:S01]  /*2fd0*/  LOP3.LUT R24, R0, 0x60, RZ, 0xc0, !PT ;  /* 0x0000006000187812 */ /* 0x000fe200078ec0ff */
[----:B------:R-:W-:Y:S01]  /*2fe0*/  ULDC.64 UR10, c[0x0][0x5c8] ;  /* 0x00017200000a7ab9 */ /* 0x000fe20000000a00 */
[----:B------:R-:W-:Y:S01]  /*2ff0*/  LOP3.LUT R21, R21, 0x7, RZ, 0xc0, !PT ;  /* 0x0000000715157812 */ /* 0x000fe200078ec0ff */
[----:B------:R-:W-:Y:S01]  /*3000*/  IMAD.SHL.U32 R26, R20, 0x40, RZ ;  /* 0x00000040141a7824 */ /* 0x000fe200078e00ff */
[----:B------:R-:W-:-:S02]  /*3010*/  SHF.R.U32.HI R24, RZ, 0x1, R24 ;  /* 0x00000001ff187819 */ /* 0x000fc40000011618 */
[C---:B------:R-:W-:Y:S02]  /*3020*/  LOP3.LUT R30, R35.reuse, 0x6, R30, 0xf8, !PT ;  /* 0x00000006231e7812 */ /* 0x040fe400078ef81e */
[--C-:B------:R-:W-:Y:S01]  /*3030*/  LOP3.LUT R33, R26, 0x40, R21.reuse, 0xe2, !PT ;  /* 0x000000401a217812 */ /* 0x100fe200078ee215 */
[C---:B------:R-:W-:Y:S01]  /*3040*/  IMAD.WIDE R26, R66.reuse, 0x180, RZ ;  /* 0x00000180421a7825 */ /* 0x040fe200078e02ff */
[----:B------:R-:W-:Y:S02]  /*3050*/  IADD3 R21, RZ, -R24, -R21 ;  /* 0x80000018ff157210 */ /* 0x000fe40007ffe815 */
[----:B------:R-:W-:Y:S01]  /*3060*/  SHF.R.S32.HI R34, RZ, 0x1f, R67 ;  /* 0x0000001fff227819 */ /* 0x000fe20000011443 */
[----:B------:R-:W-:Y:S01]  /*3070*/  IMAD R66, R66, 0x180, RZ ;  /* 0x0000018042427824 */ /* 0x000fe200078e02ff */
[--C-:B------:R-:W-:Y:S01]  /*3080*/  SHF.R.S32.HI R31, RZ, 0x1f, R30.reuse ;  /* 0x0000001fff1f7819 */ /* 0x100fe2000001141e */
[----:B------:R-:W-:Y:S01]  /*3090*/  IMAD R29, R20, -0x40, R21 ;  /* 0xffffffc0141d7824 */ /* 0x000fe200078e0215 */
[----:B------:R-:W-:Y:S01]  /*30a0*/  LOP3.LUT R25, R0, 0x3, RZ, 0xc0, !PT ;  /* 0x0000000300197812 */ /* 0x000fe200078ec0ff */
[----:B------:R-:W-:Y:S01]  /*30b0*/  IMAD R28, R34, UR6, RZ ;  /* 0x00000006221c7c24 */ /* 0x000fe2000f8e02ff */
[----:B0-----:R-:W-:Y:S01]  /*30c0*/  ISETP.GE.AND P0, PT, R35, R32, PT ;  /* 0x000000202300720c */ /* 0x001fe20003f06270 */
[----:B------:R-:W-:Y:S01]  /*30d0*/  IMAD.WIDE.U32 R20, R67, UR6, R30 ;  /* 0x0000000643147c25 */ /* 0x000fe2000f8e001e */
[----:B------:R-:W-:Y:S01]  /*30e0*/  ULDC UR6, c[0x0][0x284] ;  /* 0x0000a10000067ab9 */ /* 0x000fe20000000800 */
[----:B------:R-:W-:-:S02]  /*30f0*/  LOP3.LUT R33, R26, R33, R24, 0xfe, !PT ;  /* 0x000000211a217212 */ /* 0x000fc400078efe18 */
[C---:B------:R-:W-:Y:S01]  /*3100*/  ISETP.GE.OR P0, PT, R66.reuse, UR6, P0 ;  /* 0x0000000642007c0c */ /* 0x040fe20008706670 */
[----:B------:R-:W-:Y:S01]  /*3110*/  IMAD R37, R67, UR7, R28 ;  /* 0x0000000743257c24 */ /* 0x000fe2000f8e021c */
[----:B------:R-:W-:Y:S01]  /*3120*/  IADD3 R29, -R66, UR6, R29 ;  /* 0x00000006421d7c10 */ /* 0x000fe2000fffe11d */
[----:B------:R-:W-:Y:S02]  /*3130*/  IMAD R24, R25, -0x2, R32 ;  /* 0xfffffffe19187824 */ /* 0x000fe400078e0220 */
[----:B------:R-:W-:Y:S02]  /*3140*/  IMAD.IADD R21, R21, 0x1, R37 ;  /* 0x0000000115157824 */ /* 0x000fe400078e0225 */
[----:B------:R-:W-:Y:S02]  /*3150*/  IMAD R28, R27, UR10, RZ ;  /* 0x0000000a1b1c7c24 */ /* 0x000fe4000f8e02ff */
[----:B------:R-:W-:Y:S02]  /*3160*/  IMAD.IADD R25, R24, 0x1, -R35 ;  /* 0x0000000118197824 */ /* 0x000fe400078e0a23 */
[----:B------:R-:W-:-:S02]  /*3170*/  IMAD R35, R33, UR11, R28 ;  /* 0x0000000b21237c24 */ /* 0x000fc4000f8e021c */
[----:B------:R-:W-:-:S04]  /*3180*/  IMAD.WIDE.U32 R20, R33, UR10, R20 ;  /* 0x0000000a21147c25 */ /* 0x000fc8000f8e0014 */
[----:B------:R-:W-:Y:S01]  /*3190*/  IMAD.MOV.U32 R24, RZ, RZ, -0x1 ;  /* 0xffffffffff187424 */ /* 0x000fe200078e00ff */
[----:B------:R-:W-:Y:S06]  /*31a0*/  @P0 BRA `(.L_x_35) ;  /* 0x0000002400940947 */ /* 0x000fec0003800000 */
[----:B---3-5:R-:W-:Y:S01]  /*31b0*/  FSETP.NEU.AND P0, PT, R5, RZ, PT ;  /* 0x000000ff0500720b */ /* 0x028fe20003f0d000 */
[----:B------:R-:W-:Y:S01]  /*31c0*/  BSSY B0, `(.L_x_35) ;  /* 0x0000263000007945 */ /* 0x000fe20003800000 */
[----:B------:R-:W-:-:S11]  /*31d0*/  IMAD.IADD R28, R21, 0x1, R35 ;  /* 0x00000001151c7824 */ /* 0x000fd600078e0223 */
[----:B------:R-:W-:Y:S05]  /*31e0*/  @!P0 BRA `(.L_x_36) ;  /* 0x0000001800088947 */ /* 0x000fea0003800000 */
[----:B------:R-:W-:Y:S01]  /*31f0*/  ULDC.64 UR6, c[0x0][0x5b8] ;  /* 0x00016e0000067ab9 */ /* 0x000fe20000000a00 */
[----:B------:R-:W-:Y:S01]  /*3200*/  ISETP.GE.AND P1, PT, R29, 0x1, PT ;  /* 0x000000011d00780c */ /* 0x000fe20003f26270 */
[----:B------:R-:W-:Y:S01]  /*3210*/  IMAD R26, R34, UR6, RZ ;  /* 0x00000006221a7c24 */ /* 0x000fe2000f8e02ff */
[----:B------:R-:W-:Y:S01]  /*3220*/  ULDC.64 UR10, c[0x0][0x5a8] ;  /* 0x00016a00000a7ab9 */ /* 0x000fe20000000a00 */
[----:B------:R-:W-:Y:S01]  /*3230*/  IMAD.WIDE.U32 R30, R67, UR6, R30 ;  /* 0x00000006431e7c25 */ /* 0x000fe2000f8e001e */
[----:B------:R-:W-:-:S03]  /*3240*/  ISETP.LT.OR P3, PT, R25, 0x1, !P1 ;  /* 0x000000011900780c */ /* 0x000fc60004f61670 */
[----:B------:R-:W-:Y:S01]  /*3250*/  IMAD R67, R67, UR7, R26 ;  /* 0x0000000743437c24 */ /* 0x000fe2000f8e021a */
[----:B------:R-:W-:Y:S02]  /*3260*/  ULDC.64 UR6, c[0x0][0x5b0] ;  /* 0x00016c0000067ab9 */ /* 0x000fe40000000a00 */
[----:B------:R-:W-:Y:S02]  /*3270*/  IMAD R26, R27, UR6, RZ ;  /* 0x000000061b1a7c24 */ /* 0x000fe4000f8e02ff */
[----:B------:R-:W-:Y:S02]  /*3280*/  IMAD.IADD R31, R31, 0x1, R67 ;  /* 0x000000011f1f7824 */ /* 0x000fe400078e0243 */
[C-C-:B------:R-:W-:Y:S01]  /*3290*/  IMAD R37, R33.reuse, UR7, R26.reuse ;  /* 0x0000000721257c24 */ /* 0x140fe2000f8e021a */
[----:B------:R-:W-:Y:S01]  /*32a0*/  PRMT R26, RZ, 0x7610, R26 ;  /* 0x00007610ff1a7816 */ /* 0x000fe2000000001a */
[----:B------:R-:W-:-:S03]  /*32b0*/  IMAD.WIDE.U32 R34, R33, UR6, R30 ;  /* 0x0000000621227c25 */ /* 0x000fc6000f8e001e */
[----:B------:R-:W-:-:S04]  /*32c0*/  IADD3 R36, P0, R34, UR10, RZ ;  /* 0x0000000a22247c10 */ /* 0x000fc8000ff1e0ff */
[----:B------:R-:W-:Y:S02]  /*32d0*/  IADD3.X R37, R35, UR11, R37, P0, !PT ;  /* 0x0000000b23257c10 */ /* 0x000fe400087fe425 */
[----:B------:R-:W0:Y:S03]  /*32e0*/  @!P3 LDC.64 R34, c[0x0][0x5c0] ;  /* 0x00017000ff22bb82 */ /* 0x000e260000000a00 */
[----:B------:R-:W3:Y:S01]  /*32f0*/  @!P3 LDG.E.U8 R26, desc[UR20][R36.64] ;  /* 0x00000014241ab981 */ /* 0x000ee2000c1e1100 */
[----:B------:R-:W-:-:S13]  /*3300*/  ISETP.LT.OR P2, PT, R25, 0x2, !P1 ;  /* 0x000000021900780c */ /* 0x000fda0004f41670 */
[----:B------:R-:W1:Y:S01]  /*3310*/  @!P2 LDC.64 R44, c[0x0][0x5c0] ;  /* 0x00017000ff2cab82 */ /* 0x000e620000000a00 */
[----:B0-----:R-:W-:-:S05]  /*3320*/  @!P3 IADD3 R34, P0, R20, R34, RZ ;  /* 0x000000221422b210 */ /* 0x001fca0007f1e0ff */
[----:B------:R-:W-:Y:S01]  /*3330*/  @!P3 IMAD.X R35, R28, 0x1, R35, P0 ;  /* 0x000000011c23b824 */ /* 0x000fe200000e0623 */
[----:B---3--:R-:W-:-:S04]  /*3340*/  LOP3.LUT R26, R26, 0xff, RZ, 0xc0, !PT ;  /* 0x000000ff1a1a7812 */ /* 0x008fc800078ec0ff */
[----:B------:R-:W-:-:S05]  /*3350*/  F2FP.F16.E4M3.UNPACK_B R26, R26 ;  /* 0x0000001aff1a723e */ /* 0x000fca00020006ff */
[----:B------:R-:W-:-:S05]  /*3360*/  HADD2.F32 R26, -RZ, R26.H0_H0 ;  /* 0x2000001aff1a7230 */ /* 0x000fca0000004100 */
[----:B------:R-:W-:-:S04]  /*3370*/  FMUL R26, R26, R5 ;  /* 0x000000051a1a7220 */ /* 0x000fc80000400000 */
[----:B--2---:R-:W-:-:S05]  /*3380*/  FFMA R26, R71, R4, R26 ;  /* 0x00000004471a7223 */ /* 0x004fca000000001a */
[----:B------:R-:W-:Y:S02]  /*3390*/  F2FP.SATFINITE.E4M3.F32.PACK_AB_MERGE_C R43, RZ, R26, RZ ;  /* 0x0000001aff2b723e */ /* 0x000fe400048070ff */
[----:B------:R-:W-:-:S03]  /*33a0*/  PRMT R26, RZ, 0x7610, R26 ;  /* 0x00007610ff1a7816 */ /* 0x000fc6000000001a */
[----:B------:R0:W-:Y:S04]  /*33b0*/  @!P3 STG.E.U8 desc[UR20][R34.64], R43 ;  /* 0x0000002b2200b986 */ /* 0x0001e8000c101114 */
[----:B------:R-:W2:Y:S01]  /*33c0*/  @!P2 LDG.E.U8 R26, desc[UR20][R36.64+0x1] ;  /* 0x00000114241aa981 */ /* 0x000ea2000c1e1100 */
[----:B------:R-:W-:Y:S02]  /*33d0*/  IADD3 R41, P0, R33, 0x8, RZ ;  /* 0x0000000821297810 */ /* 0x000fe40007f1e0ff */
[----:B-1----:R-:W-:-:S03]  /*33e0*/  @!P2 IADD3 R40, P5, R20, R44, RZ ;  /* 0x0000002c1428a210 */ /* 0x002fc60007fbe0ff */
[----:B------:R-:W-:Y:S01]  /*33f0*/  IMAD.X R32, RZ, RZ, R27, P0 ;  /* 0x000000ffff207224 */ /* 0x000fe200000e061b */
[----:B------:R-:W-:Y:S01]  /*3400*/  ISETP.GE.AND P0, PT, R29, 0x9, PT ;  /* 0x000000091d00780c */ /* 0x000fe20003f06270 */
[----:B0-----:R-:W-:-:S03]  /*3410*/  IMAD.WIDE.U32 R34, R41, UR6, R30 ;  /* 0x0000000629227c25 */ /* 0x001fc6000f8e001e */
[----:B------:R-:W-:Y:S01]  /*3420*/  ISETP.LT.OR P3, PT, R25, 0x1, !P0 ;  /* 0x000000011900780c */ /* 0x000fe20004761670 */
[----:B------:R-:W-:Y:S01]  /*3430*/  IMAD R32, R32, UR6, RZ ;  /* 0x0000000620207c24 */ /* 0x000fe2000f8e02ff */
[----:B------:R-:W-:-:S03]  /*3440*/  IADD3 R38, P4, R34, UR10, RZ ;  /* 0x0000000a22267c10 */ /* 0x000fc6000ff9e0ff */
[----:B------:R-:W-:Y:S02]  /*3450*/  IMAD R43, R41, UR7, R32 ;  /* 0x00000007292b7c24 */ /* 0x000fe4000f8e0220 */
[----:B------:R-:W-:Y:S01]  /*3460*/  @!P2 IMAD.X R41, R28, 0x1, R45, P5 ;  /* 0x000000011c29a824 */ /* 0x000fe200028e062d */
[----:B--2---:R-:W-:-:S04]  /*3470*/  LOP3.LUT R26, R26, 0xff, RZ, 0xc0, !PT ;  /* 0x000000ff1a1a7812 */ /* 0x004fc800078ec0ff */
[----:B------:R-:W-:-:S05]  /*3480*/  F2FP.F16.E4M3.UNPACK_B R26, R26 ;  /* 0x0000001aff1a723e */ /* 0x000fca00020006ff */
[----:B------:R-:W-:-:S05]  /*3490*/  HADD2.F32 R26, -RZ, R26.H0_H0 ;  /* 0x2000001aff1a7230 */ /* 0x000fca0000004100 */
[----:B------:R-:W-:Y:S01]  /*34a0*/  FMUL R39, R26, R5 ;  /* 0x000000051a277220 */ /* 0x000fe20000400000 */
[----:B------:R-:W-:-:S03]  /*34b0*/  PRMT R26, RZ, 0x7610, R26 ;  /* 0x00007610ff1a7816 */ /* 0x000fc6000000001a */
[----:B------:R-:W-:-:S05]  /*34c0*/  FFMA R39, R64, R4, R39 ;  /* 0x0000000440277223 */ /* 0x000fca0000000027 */
[----:B------:R-:W-:Y:S02]  /*34d0*/  F2FP.SATFINITE.E4M3.F32.PACK_AB_MERGE_C R45, RZ, R39, RZ ;  /* 0x00000027ff2d723e */ /* 0x000fe400048070ff */
[----:B------:R-:W-:Y:S02]  /*34e0*/  IADD3.X R39, R35, UR11, R43, P4, !PT ;  /* 0x0000000b23277c10 */ /* 0x000fe4000a7fe42b */
[----:B------:R-:W0:Y:S01]  /*34f0*/  @!P3 LDC.64 R34, c[0x0][0x5c0] ;  /* 0x00017000ff22bb82 */ /* 0x000e220000000a00 */
[----:B------:R1:W-:Y:S04]  /*3500*/  @!P2 STG.E.U8 desc[UR20][R40.64+0x1], R45 ;  /* 0x0000012d2800a986 */ /* 0x0003e8000c101114 */
[----:B------:R-:W2:Y:S01]  /*3510*/  @!P3 LDG.E.U8 R26, desc[UR20][R38.64] ;  /* 0x00000014261ab981 */ /* 0x000ea2000c1e1100 */
[----:B------:R-:W-:-:S13]  /*3520*/  ISETP.LT.OR P2, PT, R25, 0x2, !P0 ;  /* 0x000000021900780c */ /* 0x000fda0004741670 */
[----:B-1----:R-:W1:Y:S01]  /*3530*/  @!P2 LDC.64 R44, c[0x0][0x5c0] ;  /* 0x00017000ff2cab82 */ /* 0x002e620000000a00 */
[----:B0-----:R-:W-:-:S04]  /*3540*/  @!P3 IADD3 R34, P4, P5, R20, R34, R14 ;  /* 0x000000221422b210 */ /* 0x001fc80007d9e00e */
[----:B------:R-:W-:Y:S02]  /*3550*/  @!P3 IADD3.X R35, R28, R35, R11, P4, P5 ;  /* 0x000000231c23b210 */ /* 0x000fe400027ea40b */
[----:B--2---:R-:W-:-:S04]  /*3560*/  LOP3.LUT R26, R26, 0xff, RZ, 0xc0, !PT ;  /* 0x000000ff1a1a7812 */ /* 0x004fc800078ec0ff */
[----:B------:R-:W-:-:S05]  /*3570*/  F2FP.F16.E4M3.UNPACK_B R26, R26 ;  /* 0x0000001aff1a723e */ /* 0x000fca00020006ff */
[----:B------:R-:W-:-:S05]  /*3580*/  HADD2.F32 R26, -RZ, R26.H0_H0 ;  /* 0x2000001aff1a7230 */ /* 0x000fca0000004100 */
[----:B------:R-:W-:-:S04]  /*3590*/  FMUL R26, R26, R5 ;  /* 0x000000051a1a7220 */ /* 0x000fc80000400000 */
[----:B------:R-:W-:-:S05]  /*35a0*/  FFMA R26, R63, R4, R26 ;  /* 0x000000043f1a7223 */ /* 0x000fca000000001a */
[----:B------:R-:W-:Y:S02]  /*35b0*/  F2FP.SATFINITE.E4M3.F32.PACK_AB_MERGE_C R43, RZ, R26, RZ ;  /* 0x0000001aff2b723e */ /* 0x000fe400048070ff */
[----:B------:R-:W-:-:S03]  /*35c0*/  PRMT R26, RZ, 0x7610, R26 ;  /* 0x00007610ff1a7816 */ /* 0x000fc6000000001a */
[----:B------:R0:W-:Y:S04]  /*35d0*/  @!P3 STG.E.U8 desc[UR20][R34.64], R43 ;  /* 0x0000002b2200b986 */ /* 0x0001e8000c101114 */
[----:B------:R-:W2:Y:S01]  /*35e0*/  @!P2 LDG.E.U8 R26, desc[UR20][R38.64+0x1] ;  /* 0x00000114261aa981 */ /* 0x000ea2000c1e1100 */
[----:B------:R-:W-:Y:S02]  /*35f0*/  ISETP.LT.OR P3, PT, R25, 0x9, !P1 ;  /* 0x000000091900780c */ /* 0x000fe40004f61670 */
[----:B-1----:R-:W-:-:S11]  /*3600*/  @!P2 IADD3 R40, P4, P5, R20, R44, R14 ;  /* 0x0000002c1428a210 */ /* 0x002fd60007d9e00e */
[----:B0-----:R-:W0:Y:S01]  /*3610*/  @!P3 LDC.64 R34, c[0x0][0x5c0] ;  /* 0x00017000ff22bb82 */ /* 0x001e220000000a00 */
[----:B--2---:R-:W-:-:S04]  /*3620*/  LOP3.LUT R26, R26, 0xff, RZ, 0xc0, !PT ;  /* 0x000000ff1a1a7812 */ /* 0x004fc800078ec0ff */
[----:B------:R-:W-:-:S05]  /*3630*/  F2FP.F16.E4M3.UNPACK_B R26, R26 ;  /* 0x0000001aff1a723e */ /* 0x000fca00020006ff */
[----:B------:R-:W-:-:S05]  /*3640*/  HADD2.F32 R26, -RZ, R26.H0_H0 ;  /* 0x2000001aff1a7230 */ /* 0x000fca0000004100 */
[----:B------:R-:W-:Y:S01]  /*3650*/  FMUL R41, R26, R5 ;  /* 0x000000051a297220 */ /* 0x000fe20000400000 */
[----:B------:R-:W-:-:S03]  /*3660*/  PRMT R26, RZ, 0x7610, R26 ;  /* 0x00007610ff1a7816 */ /* 0x000fc6000000001a */
[----:B------:R-:W-:Y:S01]  /*3670*/  FFMA R62, R62, R4, R41 ;  /* 0x000000043e3e7223 */ /* 0x000fe20000000029 */
[----:B------:R-:W-:-:S04]  /*3680*/  @!P2 IADD3.X R41, R28, R45, R11, P4, P5 ;  /* 0x0000002d1c29a210 */ /* 0x000fc800027ea40b */
[----:B------:R-:W-:-:S05]  /*3690*/  F2FP.SATFINITE.E4M3.F32.PACK_AB_MERGE_C R43, RZ, R62, RZ ;  /* 0x0000003eff2b723e */ /* 0x000fca00048070ff */
[----:B------:R1:W-:Y:S04]  /*36a0*/  @!P2 STG.E.U8 desc[UR20][R40.64+0x1], R43 ;  /* 0x0000012b2800a986 */ /* 0x0003e8000c101114 */
[----:B------:R-:W2:Y:S01]  /*36b0*/  @!P3 LDG.E.U8 R26, desc[UR20][R36.64+0x8] ;  /* 0x00000814241ab981 */ /* 0x000ea2000c1e1100 */
[----:B------:R-:W-:Y:S02]  /*36c0*/  ISETP.LT.OR P1, PT, R25, 0xa, !P1 ;  /* 0x0000000a1900780c */ /* 0x000fe40004f21670 */
[----:B0-----:R-:W-:-:S05]  /*36d0*/  @!P3 IADD3 R34, P2, R20, R34, RZ ;  /* 0x000000221422b210 */ /* 0x001fca0007f5e0ff */
[----:B------:R-:W-:-:S06]  /*36e0*/  @!P3 IMAD.X R35, R28, 0x1, R35, P2 ;  /* 0x000000011c23b824 */ /* 0x000fcc00010e0623 */
[----:B------:R-:W0:Y:S01]  /*36f0*/  @!P1 LDC.64 R44, c[0x0][0x5c0] ;  /* 0x00017000ff2c9b82 */ /* 0x000e220000000a00 */
[----:B--2---:R-:W-:-:S04]  /*3700*/  LOP3.LUT R26, R26, 0xff, RZ, 0xc0, !PT ;  /* 0x000000ff1a1a7812 */ /* 0x004fc800078ec0ff */
[----:B------:R-:W-:-:S05]  /*3710*/  F2FP.F16.E4M3.UNPACK_B R26, R26 ;  /* 0x0000001aff1a723e */ /* 0x000fca00020006ff */
[----:B------:R-:W-:-:S05]  /*3720*/  HADD2.F32 R26, -RZ, R26.H0_H0 ;  /* 0x2000001aff1a7230 */ /* 0x000fca0000004100 */
[----:B------:R-:W-:-:S04]  /*3730*/  FMUL R26, R26, R5 ;  /* 0x000000051a1a7220 */ /* 0x000fc80000400000 */
[----:B------:R-:W-:-:S05]  /*3740*/  FFMA R26, R61, R4, R26 ;  /* 0x000000043d1a7223 */ /* 0x000fca000000001a */
[----:B-1----:R-:W-:Y:S02]  /*3750*/  F2FP.SATFINITE.E4M3.F32.PACK_AB_MERGE_C R43, RZ, R26, RZ ;  /* 0x0000001aff2b723e */ /* 0x002fe400048070ff */
[----:B------:R-:W-:-:S03]  /*3760*/  PRMT R26, RZ, 0x7610, R26 ;  /* 0x00007610ff1a7816 */ /* 0x000fc6000000001a */
[----:B------:R1:W-:Y:S04]  /*3770*/  @!P3 STG.E.U8 desc[UR20][R34.64+0x8], R43 ;  /* 0x0000082b2200b986 */ /* 0x0003e8000c101114 */
[----:B------:R-:W2:Y:S01]  /*3780*/  @!P1 LDG.E.U8 R26, desc[UR20][R36.64+0x9] ;  /* 0x00000914241a9981 */ /* 0x000ea2000c1e1100 */
[----:B------:R-:W-:Y:S02]  /*3790*/  ISETP.LT.OR P2, PT, R25, 0x9, !P0 ;  /* 0x000000091900780c */ /* 0x000fe40004741670 */
[----:B0-----:R-:W-:-:S11]  /*37a0*/  @!P1 IADD3 R40, P3, R20, R44, RZ ;  /* 0x0000002c14289210 */ /* 0x001fd60007f7e0ff */
[----:B-1----:R-:W0:Y:S01]  /*37b0*/  @!P2 LDC.64 R34, c[0x0][0x5c0] ;  /* 0x00017000ff22ab82 */ /* 0x002e220000000a00 */
[----:B--2---:R-:W-:-:S04]  /*37c0*/  LOP3.LUT R26, R26, 0xff, RZ, 0xc0, !PT ;  /* 0x000000ff1a1a7812 */ /* 0x004fc800078ec0ff */
[----:B------:R-:W-:-:S05]  /*37d0*/  F2FP.F16.E4M3.UNPACK_B R26, R26 ;  /* 0x0000001aff1a723e */ /* 0x000fca00020006ff */
[----:B------:R-:W-:-:S05]  /*37e0*/  HADD2.F32 R26, -RZ, R26.H0_H0 ;  /* 0x2000001aff1a7230 */ /* 0x000fca0000004100 */
[----:B------:R-:W-:Y:S01]  /*37f0*/  FMUL R41, R26, R5 ;  /* 0x000000051a297220 */ /* 0x000fe20000400000 */
[----:B------:R-:W-:-:S03]  /*3800*/  PRMT R26, RZ, 0x7610, R26 ;  /* 0x00007610ff1a7816 */ /* 0x000fc6000000001a */
[----:B------:R-:W-:Y:S01]  /*3810*/  FFMA R60, R60, R4, R41 ;  /* 0x000000043c3c7223 */ /* 0x000fe20000000029 */
[----:B------:R-:W-:-:S04]  /*3820*/  @!P1 IMAD.X R41, R28, 0x1, R45, P3 ;  /* 0x000000011c299824 */ /* 0x000fc800018e062d */
[----:B------:R-:W-:-:S05]  /*3830*/  F2FP.SATFINITE.E4M3.F32.PACK_AB_MERGE_C R43, RZ, R60, RZ ;  /* 0x0000003cff2b723e */ /* 0x000fca00048070ff */
[----:B------:R1:W-:Y:S04]  /*3840*/  @!P1 STG.E.U8 desc[UR20][R40.64+0x9], R43 ;  /* 0x0000092b28009986 */ /* 0x0003e8000c101114 */
[----:B------:R-:W2:Y:S01]  /*3850*/  @!P2 LDG.E.U8 R26, desc[UR20][R38.64+0x8] ;  /* 0x00000814261aa981 */ /* 0x000ea2000c1e1100 */
[----:B------:R-:W-:Y:S02]  /*3860*/  ISETP.LT.OR P1, PT, R25, 0xa, !P0 ;  /* 0x0000000a1900780c */ /* 0x000fe40004721670 */
[----:B0-----:R-:W-:-:S04]  /*3870*/  @!P2 IADD3 R34, P0, P3, R20, R34, R14 ;  /* 0x000000221422a210 */ /* 0x001fc80007b1e00e */
[----:B------:R-:W-:-:S07]  /*3880*/  @!P2 IADD3.X R35, R28, R35, R11, P0, P3 ;  /* 0x000000231c23a210 */ /* 0x000fce00007e640b */
        /* <DEDUP_REMOVED lines=9> */
[----:B------:R0:W2:Y:S01]  /*3920*/  @!P1 LDG.E.U8 R26, desc[UR20][R38.64+0x9] ;  /* 0x00000914261a9981 */ /* 0x0000a2000c1e1100 */
[----:B------:R-:W-:-:S05]  /*3930*/  IADD3 R41, P0, R33, 0x80, RZ ;  /* 0x0000008021297810 */ /* 0x000fca0007f1e0ff */
[----:B------:R-:W-:Y:S01]  /*3940*/  IMAD.X R32, RZ, RZ, R27, P0 ;  /* 0x000000ffff207224 */ /* 0x000fe200000e061b */
[----:B------:R-:W-:Y:S01]  /*3950*/  ISETP.GE.AND P0, PT, R29, 0x81, PT ;  /* 0x000000811d00780c */ /* 0x000fe20003f06270 */
[----:B-1----:R-:W-:Y:S01]  /*3960*/  IMAD.WIDE.U32 R34, R41, UR6, R30 ;  /* 0x0000000629227c25 */ /* 0x002fe2000f8e001e */
[----:B0-----:R-:W-:-:S03]  /*3970*/  @!P1 IADD3 R38, P4, P5, R20, R44, R14 ;  /* 0x0000002c14269210 */ /* 0x001fc60007d9e00e */
[----:B------:R-:W-:Y:S01]  /*3980*/  IMAD R32, R32, UR6, RZ ;  /* 0x0000000620207c24 */ /* 0x000fe2000f8e02ff */
[----:B------:R-:W-:Y:S02]  /*3990*/  ISETP.LT.OR P3, PT, R25, 0x1, !P0 ;  /* 0x000000011900780c */ /* 0x000fe40004761670 */
[----:B------:R-:W-:Y:S01]  /*39a0*/  IADD3 R36, P2, R34, UR10, RZ ;  /* 0x0000000a22247c10 */ /* 0x000fe2000ff5e0ff */
[----:B------:R-:W-:Y:S01]  /*39b0*/  IMAD R41, R41, UR7, R32 ;  /* 0x0000000729297c24 */ /* 0x000fe2000f8e0220 */
[----:B------:R-:W-:Y:S02]  /*39c0*/  @!P1 IADD3.X R39, R28, R45, R11, P4, P5 ;  /* 0x0000002d1c279210 */ /* 0x000fe400027ea40b */
        /* <DEDUP_REMOVED lines=12> */
[----:B------:R-:W3:Y:S01]  /*3a90*/  @!P2 LDC.64 R44, c[0x0][0x5c0] ;  /* 0x00017000ff2cab82 */ /* 0x000ee20000000a00 */
[----:B0-----:R-:W-:-:S04]  /*3aa0*/  @!P3 IADD3 R34, P1, P4, R20, R34, R13 ;  /* 0x000000221422b210 */ /* 0x001fc80007c3e00d */
[----:B------:R-:W-:Y:S02]  /*3ab0*/  @!P3 IADD3.X R35, R28, R35, R10, P1, P4 ;  /* 0x000000231c23b210 */ /* 0x000fe40000fe840a */
        /* <DEDUP_REMOVED lines=9> */
[----:B------:R-:W-:Y:S02]  /*3b50*/  IADD3 R41, P1, R33, 0x88, RZ ;  /* 0x0000008821297810 */ /* 0x000fe40007f3e0ff */
[----:B---3--:R-:W-:-:S03]  /*3b60*/  @!P2 IADD3 R40, P4, P5, R20, R44, R13 ;  /* 0x0000002c1428a210 */ /* 0x008fc60007d9e00d */
[----:B------:R-:W-:Y:S01]  /*3b70*/  IMAD.X R32, RZ, RZ, R27, P1 ;  /* 0x000000ffff207224 */ /* 0x000fe200008e061b */
[----:B------:R-:W-:Y:S01]  /*3b80*/  ISETP.GE.AND P1, PT, R29, 0x89, PT ;  /* 0x000000891d00780c */ /* 0x000fe20003f26270 */
[----:B0-----:R-:W-:-:S03]  /*3b90*/  IMAD.WIDE.U32 R34, R41, UR6, R30 ;  /* 0x0000000629227c25 */ /* 0x001fc6000f8e001e */
[----:B------:R-:W-:Y:S01]  /*3ba0*/  ISETP.LT.OR P3, PT, R25, 0x1, !P1 ;  /* 0x000000011900780c */ /* 0x000fe20004f61670 */
[----:B------:R-:W-:-:S04]  /*3bb0*/  IMAD R32, R32, UR6, RZ ;  /* 0x0000000620207c24 */ /* 0x000fc8000f8e02ff */
[----:B------:R-:W-:Y:S01]  /*3bc0*/  IMAD R43, R41, UR7, R32 ;  /* 0x00000007292b7c24 */ /* 0x000fe2000f8e0220 */
[----:B------:R-:W-:Y:S02]  /*3bd0*/  @!P2 IADD3.X R41, R28, R45, R10, P4, P5 ;  /* 0x0000002d1c29a210 */ /* 0x000fe400027ea40a */
[----:B------:R-:W-:Y:S02]  /*3be0*/  IADD3 R38, P4, R34, UR10, RZ ;  /* 0x0000000a22267c10 */ /* 0x000fe4000ff9e0ff */
        /* <DEDUP_REMOVED lines=11> */
[----:B------:R-:W-:-:S02]  /*3ca0*/  @!P3 IADD3 R35, P4, P5, R13, R20, R14 ;  /* 0x000000140d23b210 */ /* 0x000fc40007d9e00e */
[----:B------:R-:W-:Y:S02]  /*3cb0*/  ISETP.LT.OR P2, PT, R25, 0x2, !P1 ;  /* 0x000000021900780c */ /* 0x000fe40004f41670 */
[----:B------:R-:W-:-:S11]  /*3cc0*/  @!P3 IADD3.X R32, R10, R28, R11, P4, P5 ;  /* 0x0000001c0a20b210 */ /* 0x000fd600027ea40b */
[----:B------:R-:W3:Y:S01]  /*3cd0*/  @!P2 LDC.64 R46, c[0x0][0x5c0] ;  /* 0x00017000ff2eab82 */ /* 0x000ee20000000a00 */
[----:B0-----:R-:W-:-:S05]  /*3ce0*/  @!P3 IADD3 R34, P4, R35, R42, RZ ;  /* 0x0000002a2322b210 */ /* 0x001fca0007f9e0ff */
[----:B------:R-:W-:Y:S01]  /*3cf0*/  @!P3 IMAD.X R35, R32, 0x1, R43, P4 ;  /* 0x000000012023b824 */ /* 0x000fe200020e062b */
        /* <DEDUP_REMOVED lines=9> */
[----:B-1----:R-:W-:Y:S02]  /*3d90*/  @!P2 IADD3 R45, P4, P5, R13, R20, R14 ;  /* 0x000000140d2da210 */ /* 0x002fe40007d9e00e */
[----:B------:R-:W-:-:S13]  /*3da0*/  ISETP.LT.OR P3, PT, R25, 0x9, !P0 ;  /* 0x000000091900780c */ /* 0x000fda0004761670 */
[----:B0-----:R-:W0:Y:S01]  /*3db0*/  @!P3 LDC.64 R34, c[0x0][0x5c0] ;  /* 0x00017000ff22bb82 */ /* 0x001e220000000a00 */
[----:B--2---:R-:W-:-:S04]  /*3dc0*/  LOP3.LUT R26, R26, 0xff, RZ, 0xc0, !PT ;  /* 0x000000ff1a1a7812 */ /* 0x004fc800078ec0ff */
[----:B------:R-:W-:-:S05]  /*3dd0*/  F2FP.F16.E4M3.UNPACK_B R26, R26 ;  /* 0x0000001aff1a723e */ /* 0x000fca00020006ff */
[----:B------:R-:W-:-:S05]  /*3de0*/  HADD2.F32 R26, -RZ, R26.H0_H0 ;  /* 0x2000001aff1a7230 */ /* 0x000fca0000004100 */
[----:B------:R-:W-:Y:S01]  /*3df0*/  FMUL R41, R26, R5 ;  /* 0x000000051a297220 */ /* 0x000fe20000400000 */
[----:B------:R-:W-:Y:S02]  /*3e00*/  @!P2 IADD3.X R26, R10, R28, R11, P4, P5 ;  /* 0x0000001c0a1aa210 */ /* 0x000fe400027ea40b */
[----:B---3--:R-:W-:Y:S01]  /*3e10*/  @!P2 IADD3 R40, P4, R45, R46, RZ ;  /* 0x0000002e2d28a210 */ /* 0x008fe20007f9e0ff */
[----:B------:R-:W-:-:S04]  /*3e20*/  FFMA R54, R54, R4, R41 ;  /* 0x0000000436367223 */ /* 0x000fc80000000029 */
[----:B------:R-:W-:Y:S01]  /*3e30*/  @!P2 IMAD.X R41, R26, 0x1, R47, P4 ;  /* 0x000000011a29a824 */ /* 0x000fe200020e062f */
[----:B------:R-:W-:Y:S02]  /*3e40*/  F2FP.SATFINITE.E4M3.F32.PACK_AB_MERGE_C R43, RZ, R54, RZ ;  /* 0x00000036ff2b723e */ /* 0x000fe400048070ff */
[----:B------:R-:W-:-:S03]  /*3e50*/  PRMT R26, RZ, 0x7610, R26 ;  /* 0x00007610ff1a7816 */ /* 0x000fc6000000001a */
        /* <DEDUP_REMOVED lines=14> */
[----:B------:R2:W3:Y:S01]  /*3f40*/  @!P0 LDG.E.U8 R26, desc[UR20][R36.64+0x9] ;  /* 0x00000914241a8981 */ /* 0x0004e2000c1e1100 */
[----:B------:R-:W-:Y:S02]  /*3f50*/  ISETP.LT.OR P2, PT, R25, 0x9, !P1 ;  /* 0x000000091900780c */ /* 0x000fe40004f41670 */
[----:B0-----:R-:W-:-:S11]  /*3f60*/  @!P0 IADD3 R40, P3, P4, R20, R44, R13 ;  /* 0x0000002c14288210 */ /* 0x001fd60007c7e00d */
[----:B--2---:R-:W0:Y:S01]  /*3f70*/  @!P2 LDC.64 R36, c[0x0][0x5c0] ;  /* 0x00017000ff24ab82 */ /* 0x004e220000000a00 */
[----:B---3--:R-:W-:-:S04]  /*3f80*/  LOP3.LUT R26, R26, 0xff, RZ, 0xc0, !PT ;  /* 0x000000ff1a1a7812 */ /* 0x008fc800078ec0ff */
[----:B------:R-:W-:-:S05]  /*3f90*/  F2FP.F16.E4M3.UNPACK_B R26, R26 ;  /* 0x0000001aff1a723e */ /* 0x000fca00020006ff */
[----:B------:R-:W-:-:S05]  /*3fa0*/  HADD2.F32 R26, -RZ, R26.H0_H0 ;  /* 0x2000001aff1a7230 */ /* 0x000fca0000004100 */
[----:B------:R-:W-:Y:S01]  /*3fb0*/  FMUL R41, R26, R5 ;  /* 0x000000051a297220 */ /* 0x000fe20000400000 */
[----:B------:R-:W-:-:S03]  /*3fc0*/  PRMT R26, RZ, 0x7610, R26 ;  /* 0x00007610ff1a7816 */ /* 0x000fc6000000001a */
[----:B------:R-:W-:Y:S01]  /*3fd0*/  FFMA R52, R52, R4, R41 ;  /* 0x0000000434347223 */ /* 0x000fe20000000029 */
[----:B------:R-:W-:-:S04]  /*3fe0*/  @!P0 IADD3.X R41, R28, R45, R10, P3, P4 ;  /* 0x0000002d1c298210 */ /* 0x000fc80001fe840a */
[----:B-1----:R-:W-:-:S05]  /*3ff0*/  F2FP.SATFINITE.E4M3.F32.PACK_AB_MERGE_C R43, RZ, R52, RZ ;  /* 0x00000034ff2b723e */ /* 0x002fca00048070ff */
[----:B------:R1:W-:Y:S04]  /*4000*/  @!P0 STG.E.U8 desc[UR20][R40.64+0x9], R43 ;  /* 0x0000092b28008986 */ /* 0x0003e8000c101114 */
[----:B------:R-:W2:Y:S01]  /*4010*/  @!P2 LDG.E.U8 R26, desc[UR20][R38.64+0x8] ;  /* 0x00000814261aa981 */ /* 0x000ea2000c1e1100 */
[----:B------:R-:W-:Y:S02]  /*4020*/  @!P2 IADD3 R35, P0, P3, R13, R20, R14 ;  /* 0x000000140d23a210 */ /* 0x000fe40007b1e00e */
[----:B------:R-:W-:Y:S02]  /*4030*/  ISETP.LT.OR P1, PT, R25, 0xa, !P1 ;  /* 0x0000000a1900780c */ /* 0x000fe40004f21670 */
[----:B0-----:R-:W-:Y:S02]  /*4040*/  @!P2 IADD3 R34, P4, R35, R36, RZ ;  /* 0x000000242322a210 */ /* 0x001fe40007f9e0ff */
[----:B------:R-:W-:-:S05]  /*4050*/  @!P2 IADD3.X R32, R10, R28, R11, P0, P3 ;  /* 0x0000001c0a20a210 */ /* 0x000fca00007e640b */
[----:B------:R-:W-:-:S04]  /*4060*/  @!P2 IMAD.X R35, R32, 0x1, R37, P4 ;  /* 0x000000012023a824 */ /* 0x000fc800020e0625 */
        /* <DEDUP_REMOVED lines=10> */
[----:B------:R-:W-:Y:S02]  /*4110*/  IADD3 R41, P0, R33, 0x100, RZ ;  /* 0x0000010021297810 */ /* 0x000fe40007f1e0ff */
[----:B------:R-:W-:-:S04]  /*4120*/  @!P1 IADD3 R45, P4, P5, R13, R20, R14 ;  /* 0x000000140d2d9210 */ /* 0x000fc80007d9e00e */
[----:B------:R-:W-:Y:S01]  /*4130*/  @!P1 IADD3.X R32, R10, R28, R11, P4, P5 ;  /* 0x0000001c0a209210 */ /* 0x000fe200027ea40b */
[----:B-1----:R-:W-:Y:S01]  /*4140*/  IMAD.WIDE.U32 R34, R41, UR6, R30 ;  /* 0x0000000629227c25 */ /* 0x002fe2000f8e001e */
[----:B0-----:R-:W-:Y:S02]  /*4150*/  @!P1 IADD3 R38, P3, R45, R46, RZ ;  /* 0x0000002e2d269210 */ /* 0x001fe40007f7e0ff */
[----:B------:R-:W-:-:S03]  /*4160*/  IADD3 R36, P4, R34, UR10, RZ ;  /* 0x0000000a22247c10 */ /* 0x000fc6000ff9e0ff */
[----:B------:R-:W-:Y:S01]  /*4170*/  @!P1 IMAD.X R39, R32, 0x1, R47, P3 ;  /* 0x0000000120279824 */ /* 0x000fe200018e062f */
[----:B--2---:R-:W-:-:S04]  /*4180*/  LOP3.LUT R26, R26, 0xff, RZ, 0xc0, !PT ;  /* 0x000000ff1a1a7812 */ /* 0x004fc800078ec0ff */
[----:B------:R-:W-:-:S05]  /*4190*/  F2FP.F16.E4M3.UNPACK_B R26, R26 ;  /* 0x0000001aff1a723e */ /* 0x000fca00020006ff */
[----:B------:R-:W-:-:S05]  /*41a0*/  HADD2.F32 R26, -RZ, R26.H0_H0 ;  /* 0x2000001aff1a7230 */ /* 0x000fca0000004100 */
[----:B------:R-:W-:Y:S01]  /*41b0*/  FMUL R37, R26, R5 ;  /* 0x000000051a257220 */ /* 0x000fe20000400000 */
[----:B------:R-:W-:Y:S01]  /*41c0*/  IMAD.X R26, RZ, RZ, R27, P0 ;  /* 0x000000ffff1a7224 */ /* 0x000fe200000e061b */
[----:B------:R-:W-:Y:S02]  /*41d0*/  ISETP.GE.AND P0, PT, R29, 0x101, PT ;  /* 0x000001011d00780c */ /* 0x000fe40003f06270 */
[----:B------:R-:W-:Y:S01]  /*41e0*/  FFMA R37, R50, R4, R37 ;  /* 0x0000000432257223 */ /* 0x000fe20000000025 */
[----:B------:R-:W-:Y:S01]  /*41f0*/  IMAD R26, R26, UR6, RZ ;  /* 0x000000061a1a7c24 */ /* 0x000fe2000f8e02ff */
[----:B------:R-:W-:-:S03]  /*4200*/  ISETP.LT.OR P2, PT, R25, 0x1, !P0 ;  /* 0x000000011900780c */ /* 0x000fc60004741670 */
[--C-:B------:R-:W-:Y:S01]  /*4210*/  IMAD R41, R41, UR7, R26.reuse ;  /* 0x0000000729297c24 */ /* 0x100fe2000f8e021a */
[----:B------:R-:W-:Y:S02]  /*4220*/  F2FP.SATFINITE.E4M3.F32.PACK_AB_MERGE_C R43, RZ, R37, RZ ;  /* 0x00000025ff2b723e */ /* 0x000fe400048070ff */
[----:B------:R-:W-:Y:S02]  /*4230*/  PRMT R26, RZ, 0x7610, R26 ;  /* 0x00007610ff1a7816 */ /* 0x000fe4000000001a */
[----:B------:R-:W-:Y:S01]  /*4240*/  IADD3.X R37, R35, UR11, R41, P4, !PT ;  /* 0x0000000b23257c10 */ /* 0x000fe2000a7fe429 */
[----:B------:R0:W-:Y:S04]  /*4250*/  @!P1 STG.E.U8 desc[UR20][R38.64+0x9], R43 ;  /* 0x0000092b26009986 */ /* 0x0001e8000c101114 */
[----:B------:R-:W2:Y:S01]  /*4260*/  @!P2 LDG.E.U8 R26, desc[UR20][R36.64] ;  /* 0x00000014241aa981 */ /* 0x000ea2000c1e1100 */
[----:B------:R-:W1:Y:S01]  /*4270*/  @!P2 LDC.64 R34, c[0x0][0x5c0] ;  /* 0x00017000ff22ab82 */ /* 0x000e620000000a00 */
[----:B------:R-:W-:-:S13]  /*4280*/  ISETP.LT.OR P3, PT, R25, 0x2, !P0 ;  /* 0x000000021900780c */ /* 0x000fda0004761670 */
[----:B------:R-:W3:Y:S01]  /*4290*/  @!P3 LDC.64 R40, c[0x0][0x5c0] ;  /* 0x00017000ff28bb82 */ /* 0x000ee20000000a00 */
[----:B-1----:R-:W-:-:S04]  /*42a0*/  @!P2 IADD3 R34, P1, P4, R20, R34, R15 ;  /* 0x000000221422a210 */ /* 0x002fc80007c3e00f */
[----:B------:R-:W-:Y:S02]  /*42b0*/  @!P2 IADD3.X R35, R28, R35, R12, P1, P4 ;  /* 0x000000231c23a210 */ /* 0x000fe40000fe840c */
[----:B--2---:R-:W-:-:S04]  /*42c0*/  LOP3.LUT R26, R26, 0xff, RZ, 0xc0, !PT ;  /* 0x000000ff1a1a7812 */ /* 0x004fc800078ec0ff */
[----:B------:R-:W-:-:S05]  /*42d0*/  F2FP.F16.E4M3.UNPACK_B R26, R26 ;  /* 0x0000001aff1a723e */ /* 0x000fca00020006ff */
[----:B------:R-:W-:-:S05]  /*42e0*/  HADD2.F32 R26, -RZ, R26.H0_H0 ;  /* 0x2000001aff1a7230 */ /* 0x000fca0000004100 */
[----:B------:R-:W-:-:S04]  /*42f0*/  FMUL R26, R26, R5 ;  /* 0x000000051a1a7220 */ /* 0x000fc80000400000 */
[----:B------:R-:W-:-:S05]  /*4300*/  FFMA R26, R49, R4, R26 ;  /* 0x00000004311a7223 */ /* 0x000fca000000001a */
[----:B0-----:R-:W-:Y:S02]  /*4310*/  F2FP.SATFINITE.E4M3.F32.PACK_AB_MERGE_C R39, RZ, R26, RZ ;  /* 0x0000001aff27723e */ /* 0x001fe400048070ff */
[----:B------:R-:W-:-:S03]  /*4320*/  PRMT R26, RZ, 0x7610, R26 ;  /* 0x00007610ff1a7816 */ /* 0x000fc6000000001a */
[----:B------:R0:W-:Y:S04]  /*4330*/  @!P2 STG.E.U8 desc[UR20][R34.64], R39 ;  /* 0x000000272200a986 */ /* 0x0001e8000c101114 */
[----:B------:R-:W2:Y:S01]  /*4340*/  @!P3 LDG.E.U8 R26, desc[UR20][R36.64+0x1] ;  /* 0x00000114241ab981 */ /* 0x000ea2000c1e1100 */
[----:B------:R-:W-:Y:S02]  /*4350*/  IADD3 R33, P1, R33, 0x108, RZ ;  /* 0x0000010821217810 */ /* 0x000fe40007f3e0ff */
[----:B---3--:R-:W-:-:S03]  /*4360*/  @!P3 IADD3 R32, P4, P5, R20, R40, R15 ;  /* 0x000000281420b210 */ /* 0x008fc60007d9e00f */
[----:B------:R-:W-:Y:S01]  /*4370*/  IMAD.X R27, RZ, RZ, R27, P1 ;  /* 0x000000ffff1b7224 */ /* 0x000fe200008e061b */
[----:B------:R-:W-:Y:S01]  /*4380*/  ISETP.GE.AND P1, PT, R29, 0x109, PT ;  /* 0x000001091d00780c */ /* 0x000fe20003f26270 */
[----:B------:R-:W-:-:S03]  /*4390*/  IMAD.WIDE.U32 R30, R33, UR6, R30 ;  /* 0x00000006211e7c25 */ /* 0x000fc6000f8e001e */
[----:B------:R-:W-:Y:S01]  /*43a0*/  ISETP.LT.OR P2, PT, R25, 0x1, !P1 ;  /* 0x000000011900780c */ /* 0x000fe20004f41670 */
[----:B------:R-:W-:-:S04]  /*43b0*/  IMAD R38, R27, UR6, RZ ;  /* 0x000000061b267c24 */ /* 0x000fc8000f8e02ff */
[----:B------:R-:W-:Y:S01]  /*43c0*/  IMAD R29, R33, UR7, R38 ;  /* 0x00000007211d7c24 */ /* 0x000fe2000f8e0226 */
[----:B------:R-:W-:Y:S02]  /*43d0*/  @!P3 IADD3.X R33, R28, R41, R12, P4, P5 ;  /* 0x000000291c21b210 */ /* 0x000fe400027ea40c */
[----:B------:R-:W-:-:S04]  /*43e0*/  IADD3 R30, P4, R30, UR10, RZ ;  /* 0x0000000a1e1e7c10 */ /* 0x000fc8000ff9e0ff */
[----:B------:R-:W-:Y:S01]  /*43f0*/  IADD3.X R31, R31, UR11, R29, P4, !PT ;  /* 0x0000000b1f1f7c10 */ /* 0x000fe2000a7fe41d */
[----:B------:R-:W1:Y:S01]  /*4400*/  @!P2 LDC.64 R40, c[0x0][0x5c0] ;  /* 0x00017000ff28ab82 */ /* 0x000e620000000a00 */
[----:B--2---:R-:W-:-:S04]  /*4410*/  LOP3.LUT R26, R26, 0xff, RZ, 0xc0, !PT ;  /* 0x000000ff1a1a7812 */ /* 0x004fc800078ec0ff */
[----:B------:R-:W-:-:S05]  /*4420*/  F2FP.F16.E4M3.UNPACK_B R26, R26 ;  /* 0x0000001aff1a723e */ /* 0x000fca00020006ff */
[----:B------:R-:W-:-:S05]  /*4430*/  HADD2.F32 R26, -RZ, R26.H0_H0 ;  /* 0x2000001aff1a7230 */ /* 0x000fca0000004100 */
[----:B------:R-:W-:Y:S01]  /*4440*/  FMUL R27, R26, R5 ;  /* 0x000000051a1b7220 */ /* 0x000fe20000400000 */
[----:B------:R-:W-:-:S03]  /*4450*/  PRMT R26, RZ, 0x7610, R26 ;  /* 0x00007610ff1a7816 */ /* 0x000fc6000000001a */
[----:B------:R-:W-:-:S05]  /*4460*/  FFMA R27, R48, R4, R27 ;  /* 0x00000004301b7223 */ /* 0x000fca000000001b */
[----:B0-----:R-:W-:-:S05]  /*4470*/  F2FP.SATFINITE.E4M3.F32.PACK_AB_MERGE_C R35, RZ, R27, RZ ;  /* 0x0000001bff23723e */ /* 0x001fca00048070ff */
[----:B------:R0:W-:Y:S04]  /*4480*/  @!P3 STG.E.U8 desc[UR20][R32.64+0x1], R35 ;  /* 0x000001232000b986 */ /* 0x0001e8000c101114 */
[----:B------:R-:W2:Y:S01]  /*4490*/  @!P2 LDG.E.U8 R26, desc[UR20][R30.64] ;  /* 0x000000141e1aa981 */ /* 0x000ea2000c1e1100 */
[----:B------:R-:W-:Y:S02]  /*44a0*/  @!P2 IADD3 R27, P4, P5, R15, R20, R14 ;  /* 0x000000140f1ba210 */ /* 0x000fe40007d9e00e */
[----:B------:R-:W-:Y:S02]  /*44b0*/  ISETP.LT.OR P3, PT, R25, 0x2, !P1 ;  /* 0x000000021900780c */ /* 0x000fe40004f61670 */
[----:B------:R-:W-:Y:S02]  /*44c0*/  @!P2 IADD3.X R38, R12, R28, R11, P4, P5 ;  /* 0x0000001c0c26a210 */ /* 0x000fe400027ea40b */
[----:B--2---:R-:W-:-:S04]  /*44d0*/  LOP3.LUT R26, R26, 0xff, RZ, 0xc0, !PT ;  /* 0x000000ff1a1a7812 */ /* 0x004fc800078ec0ff */
[----:B------:R-:W-:-:S05]  /*44e0*/  F2FP.F16.E4M3.UNPACK_B R26, R26 ;  /* 0x0000001aff1a723e */ /* 0x000fca00020006ff */
[----:B------:R-:W-:-:S05]  /*44f0*/  HADD2.F32 R26, -RZ, R26.H0_H0 ;  /* 0x2000001aff1a7230 */ /* 0x000fca0000004100 */
[----:B------:R-:W-:Y:S01]  /*4500*/  FMUL R34, R26, R5 ;  /* 0x000000051a227220 */ /* 0x000fe20000400000 */
[----:B-1----:R-:W-:-:S03]  /*4510*/  @!P2 IADD3 R26, P4, R27, R40, RZ ;  /* 0x000000281b1aa210 */ /* 0x002fc60007f9e0ff */
[----:B------:R-:W-:Y:S01]  /*4520*/  FFMA R34, R23, R4, R34 ;  /* 0x0000000417227223 */ /* 0x000fe20000000022 */
[----:B------:R-:W-:Y:S01]  /*4530*/  PRMT R23, RZ, 0x7610, R23 ;  /* 0x00007610ff177816 */ /* 0x000fe20000000017 */
[----:B------:R-:W-:Y:S02]  /*4540*/  @!P2 IMAD.X R27, R38, 0x1, R41, P4 ;  /* 0x00000001261ba824 */ /* 0x000fe400020e0629 */
[----:B------:R-:W1:Y:S01]  /*4550*/  @!P3 LDC.64 R38, c[0x0][0x5c0] ;  /* 0x00017000ff26bb82 */ /* 0x000e620000000a00 */
[----:B------:R-:W-:-:S05]  /*4560*/  F2FP.SATFINITE.E4M3.F32.PACK_AB_MERGE_C R29, RZ, R34, RZ ;  /* 0x00000022ff1d723e */ /* 0x000fca00048070ff */
[----:B------:R2:W-:Y:S04]  /*4570*/  @!P2 STG.E.U8 desc[UR20][R26.64], R29 ;  /* 0x0000001d1a00a986 */ /* 0x0005e8000c101114 */
[----:B------:R-:W3:Y:S01]  /*4580*/  @!P3 LDG.E.U8 R23, desc[UR20][R30.64+0x1] ;  /* 0x000001141e17b981 */ /* 0x000ee2000c1e1100 */
[----:B0-----:R-:W-:Y:S02]  /*4590*/  @!P3 IADD3 R33, P4, P5, R15, R20, R14 ;  /* 0x000000140f21b210 */ /* 0x001fe40007d9e00e */
[----:B------:R-:W-:Y:S02]  /*45a0*/  ISETP.LT.OR P2, PT, R25, 0x9, !P0 ;  /* 0x000000091900780c */ /* 0x000fe40004741670 */
[----:B------:R-:W-:Y:S02]  /*45b0*/  @!P3 IADD3.X R34, R12, R28, R11, P4, P5 ;  /* 0x0000001c0c22b210 */ /* 0x000fe400027ea40b */
[----:B---3--:R-:W-:-:S04]  /*45c0*/  LOP3.LUT R23, R23, 0xff, RZ, 0xc0, !PT ;  /* 0x000000ff17177812 */ /* 0x008fc800078ec0ff */
[----:B------:R-:W-:-:S05]  /*45d0*/  F2FP.F16.E4M3.UNPACK_B R23, R23 ;  /* 0x00000017ff17723e */ /* 0x000fca00020006ff */
[----:B------:R-:W-:-:S05]  /*45e0*/  HADD2.F32 R32, -RZ, R23.H0_H0 ;  /* 0x20000017ff207230 */ /* 0x000fca0000004100 */
[----:B------:R-:W-:Y:S01]  /*45f0*/  FMUL R23, R32, R5 ;  /* 0x0000000520177220 */ /* 0x000fe20000400000 */
[----:B-1----:R-:W-:-:S03]  /*4600*/  @!P3 IADD3 R32, P4, R33, R38, RZ ;  /* 0x000000262120b210 */ /* 0x002fc60007f9e0ff */
[----:B------:R-:W-:Y:S01]  /*4610*/  FFMA R23, R22, R4, R23 ;  /* 0x0000000416177223 */ /* 0x000fe20000000017 */
[----:B------:R-:W-:Y:S01]  /*4620*/  PRMT R22, RZ, 0x7610, R22 ;  /* 0x00007610ff167816 */ /* 0x000fe20000000016 */
[----:B------:R-:W-:Y:S02]  /*4630*/  @!P3 IMAD.X R33, R34, 0x1, R39, P4 ;  /* 0x000000012221b824 */ /* 0x000fe400020e0627 */
[----:B------:R-:W0:Y:S01]  /*4640*/  @!P2 LDC.64 R34, c[0x0][0x5c0] ;  /* 0x00017000ff22ab82 */ /* 0x000e220000000a00 */
[----:B--2---:R-:W-:-:S05]  /*4650*/  F2FP.SATFINITE.E4M3.F32.PACK_AB_MERGE_C R27, RZ, R23, RZ ;  /* 0x00000017ff1b723e */ /* 0x004fca00048070ff */
[----:B------:R1:W-:Y:S04]  /*4660*/  @!P3 STG.E.U8 desc[UR20][R32.64+0x1], R27 ;  /* 0x0000011b2000b986 */ /* 0x0003e8000c101114 */
[----:B------:R-:W2:Y:S01]  /*4670*/  @!P2 LDG.E.U8 R22, desc[UR20][R36.64+0x8] ;  /* 0x000008142416a981 */ /* 0x000ea2000c1e1100 */
[----:B------:R-:W-:-:S13]  /*4680*/  ISETP.LT.OR P0, PT, R25, 0xa, !P0 ;  /* 0x0000000a1900780c */ /* 0x000fda0004701670 */
[----:B-1----:R-:W1:Y:S01]  /*4690*/  @!P0 LDC.64 R32, c[0x0][0x5c0] ;  /* 0x00017000ff208b82 */ /* 0x002e620000000a00 */
[----:B--2---:R-:W-:-:S04]  /*46a0*/  LOP3.LUT R22, R22, 0xff, RZ, 0xc0, !PT ;  /* 0x000000ff16167812 */ /* 0x004fc800078ec0ff */
[----:B------:R-:W-:-:S05]  /*46b0*/  F2FP.F16.E4M3.UNPACK_B R22, R22 ;  /* 0x00000016ff16723e */ /* 0x000fca00020006ff */
[----:B------:R-:W-:-:S05]  /*46c0*/  HADD2.F32 R22, -RZ, R22.H0_H0 ;  /* 0x20000016ff167230 */ /* 0x000fca0000004100 */
[----:B------:R-:W-:Y:S01]  /*46d0*/  FMUL R26, R22, R5 ;  /* 0x00000005161a7220 */ /* 0x000fe20000400000 */
[----:B0-----:R-:W-:-:S03]  /*46e0*/  @!P2 IADD3 R22, P3, P4, R20, R34, R15 ;  /* 0x000000221416a210 */ /* 0x001fc60007c7e00f */
[----:B------:R-:W-:Y:S01]  /*46f0*/  FFMA R26, R19, R4, R26 ;  /* 0x00000004131a7223 */ /* 0x000fe2000000001a */
[----:B------:R-:W-:Y:S02]  /*4700*/  @!P2 IADD3.X R23, R28, R35, R12, P3, P4 ;  /* 0x000000231c17a210 */ /* 0x000fe40001fe840c */
[----:B------:R-:W-:Y:S02]  /*4710*/  PRMT R19, RZ, 0x7610, R19 ;  /* 0x00007610ff137816 */ /* 0x000fe40000000013 */
[----:B------:R-:W-:-:S05]  /*4720*/  F2FP.SATFINITE.E4M3.F32.PACK_AB_MERGE_C R29, RZ, R26, RZ ;  /* 0x0000001aff1d723e */ /* 0x000fca00048070ff */
[----:B------:R0:W-:Y:S04]  /*4730*/  @!P2 STG.E.U8 desc[UR20][R22.64+0x8], R29 ;  /* 0x0000081d1600a986 */ /* 0x0001e8000c101114 */
[----:B------:R-:W2:Y:S01]  /*4740*/  @!P0 LDG.E.U8 R19, desc[UR20][R36.64+0x9] ;  /* 0x0000091424138981 */ /* 0x000ea2000c1e1100 */
[----:B------:R-:W-:Y:S02]  /*4750*/  ISETP.LT.OR P2, PT, R25, 0x9, !P1 ;  /* 0x000000091900780c */ /* 0x000fe40004f41670 */
[----:B--2---:R-:W-:-:S04]  /*4760*/  LOP3.LUT R19, R19, 0xff, RZ, 0xc0, !PT ;  /* 0x000000ff13137812 */ /* 0x004fc800078ec0ff */
[----:B------:R-:W-:-:S05]  /*4770*/  F2FP.F16.E4M3.UNPACK_B R19, R19 ;  /* 0x00000013ff13723e */ /* 0x000fca00020006ff */
[----:B------:R-:W-:-:S05]  /*4780*/  HADD2.F32 R26, -RZ, R19.H0_H0 ;  /* 0x20000013ff1a7230 */ /* 0x000fca0000004100 */
[----:B------:R-:W-:Y:S01]  /*4790*/  FMUL R19, R26, R5 ;  /* 0x000000051a137220 */ /* 0x000fe20000400000 */
[----:B-1----:R-:W-:-:S03]  /*47a0*/  @!P0 IADD3 R26, P3, P4, R20, R32, R15 ;  /* 0x00000020141a8210 */ /* 0x002fc60007c7e00f */
[----:B------:R-:W-:Y:S01]  /*47b0*/  FFMA R19, R18, R4, R19 ;  /* 0x0000000412137223 */ /* 0x000fe20000000013 */
[----:B------:R-:W-:Y:S02]  /*47c0*/  @!P0 IADD3.X R27, R28, R33, R12, P3, P4 ;  /* 0x000000211c1b8210 */ /* 0x000fe40001fe840c */
[----:B------:R-:W-:Y:S01]  /*47d0*/  PRMT R18, RZ, 0x7610, R18 ;  /* 0x00007610ff127816 */ /* 0x000fe20000000012 */
[----:B------:R-:W1:Y:S01]  /*47e0*/  @!P2 LDC.64 R32, c[0x0][0x5c0] ;  /* 0x00017000ff20ab82 */ /* 0x000e620000000a00 */
[----:B0-----:R-:W-:-:S05]  /*47f0*/  F2FP.SATFINITE.E4M3.F32.PACK_AB_MERGE_C R23, RZ, R19, RZ ;  /* 0x00000013ff17723e */ /* 0x001fca00048070ff */
[----:B------:R0:W-:Y:S04]  /*4800*/  @!P0 STG.E.U8 desc[UR20][R26.64+0x9], R23 ;  /* 0x000009171a008986 */ /* 0x0001e8000c101114 */
[----:B------:R-:W2:Y:S01]  /*4810*/  @!P2 LDG.E.U8 R18, desc[UR20][R30.64+0x8] ;  /* 0x000008141e12a981 */ /* 0x000ea2000c1e1100 */
[----:B------:R-:W-:Y:S01]  /*4820*/  @!P2 IADD3 R19, P0, P3, R15, R20, R14 ;  /* 0x000000140f13a210 */ /* 0x000fe20007b1e00e */
[----:B------:R-:W-:Y:S01]  /*4830*/  BSSY B1, `(.L_x_37) ;  /* 0x000000f000017945 */ /* 0x000fe20003800000 */
[----:B------:R-:W-:Y:S02]  /*4840*/  ISETP.LT.OR P1, PT, R25, 0xa, !P1 ;  /* 0x0000000a1900780c */ /* 0x000fe40004f21670 */
[----:B--2---:R-:W-:-:S04]  /*4850*/  LOP3.LUT R18, R18, 0xff, RZ, 0xc0, !PT ;  /* 0x000000ff12127812 */ /* 0x004fc800078ec0ff */
[----:B------:R-:W-:-:S05]  /*4860*/  F2FP.F16.E4M3.UNPACK_B R18, R18 ;  /* 0x00000012ff12723e */ /* 0x000fca00020006ff */
[----:B------:R-:W-:-:S05]  /*4870*/  HADD2.F32 R18, -RZ, R18.H0_H0 ;  /* 0x20000012ff127230 */ /* 0x000fca0000004100 */
[----:B------:R-:W-:Y:S01]  /*4880*/  FMUL R22, R18, R5 ;  /* 0x0000000512167220 */ /* 0x000fe20000400000 */
[----:B-1----:R-:W-:Y:S02]  /*4890*/  @!P2 IADD3 R18, P4, R19, R32, RZ ;  /* 0x000000201312a210 */ /* 0x002fe40007f9e0ff */
[----:B------:R-:W-:Y:S01]  /*48a0*/  @!P2 IADD3.X R32, R12, R28, R11, P0, P3 ;  /* 0x0000001c0c20a210 */ /* 0x000fe200007e640b */
[----:B------:R-:W-:Y:S01]  /*48b0*/  FFMA R22, R17, R4, R22 ;  /* 0x0000000411167223 */ /* 0x000fe20000000016 */
[----:B------:R-:W-:-:S03]  /*48c0*/  PRMT R17, RZ, 0x7610, R17 ;  /* 0x00007610ff117816 */ /* 0x000fc60000000011 */
[----:B------:R-:W-:Y:S01]  /*48d0*/  @!P2 IMAD.X R19, R32, 0x1, R33, P4 ;  /* 0x000000012013a824 */ /* 0x000fe200020e0621 */
[----:B0-----:R-:W-:-:S05]  /*48e0*/  F2FP.SATFINITE.E4M3.F32.PACK_AB_MERGE_C R23, RZ, R22, RZ ;  /* 0x00000016ff17723e */ /* 0x001fca00048070ff */
[----:B------:R0:W-:Y:S01]  /*48f0*/  @!P2 STG.E.U8 desc[UR20][R18.64+0x8], R23 ;  /* 0x000008171200a986 */ /* 0x0001e2000c101114 */
[----:B------:R-:W-:Y:S05]  /*4900*/  @P1 BRA `(.L_x_38) ;  /* 0x0000000000041947 */ /* 0x000fea0003800000 */
[----:B------:R1:W5:Y:S02]  /*4910*/  LDG.E.U8 R17, desc[UR20][R30.64+0x9] ;  /* 0x000009141e117981 */ /* 0x000364000c1e1100 */
.L_x_38:
[----:B------:R-:W-:Y:S05]  /*4920*/  BSYNC B1 ;  /* 0x0000000000017941 */ /* 0x000fea0003800000 */
.L_x_37:
[----:B------:R-:W-:Y:S05]  /*4930*/  @P1 BRA `(.L_x_39) ;  /* 0x0000000c00ac1947 */ /* 0x000fea0003800000 */
[----:B-----5:R-:W-:Y:S01]  /*4940*/  LOP3.LUT R17, R17, 0xff, RZ, 0xc0, !PT ;  /* 0x000000ff11117812 */ /* 0x020fe200078ec0ff */
[----:B------:R-:W-:Y:S01]  /*4950*/  ULDC.64 UR6, c[0x0][0x5c0] ;  /* 0x0001700000067ab9 */ /* 0x000fe20000000a00 */
[----:B0-----:R-:W-:Y:S02]  /*4960*/  IADD3 R19, P0, P1, R15, R20, R14 ;  /* 0x000000140f137210 */ /* 0x001fe4000791e00e */
[----:B------:R-:W-:Y:S02]  /*4970*/  F2FP.F16.E4M3.UNPACK_B R17, R17 ;  /* 0x00000011ff11723e */ /* 0x000fe400020006ff */
[----:B------:R-:W-:-:S03]  /*4980*/  IADD3.X R28, R12, R28, R11, P0, P1 ;  /* 0x0000001c0c1c7210 */ /* 0x000fc600007e240b */
[----:B------:R-:W-:-:S05]  /*4990*/  HADD2.F32 R18, -RZ, R17.H0_H0 ;  /* 0x20000011ff127230 */ /* 0x000fca0000004100 */
[----:B------:R-:W-:Y:S01]  /*49a0*/  FMUL R17, R18, R5 ;  /* 0x0000000512117220 */ /* 0x000fe20000400000 */
[----:B------:R-:W-:-:S03]  /*49b0*/  IADD3 R18, P0, R19, UR6, RZ ;  /* 0x0000000613127c10 */ /* 0x000fc6000ff1e0ff */
[----:B------:R-:W-:Y:S01]  /*49c0*/  FFMA R17, R16, R4, R17 ;  /* 0x0000000410117223 */ /* 0x000fe20000000011 */
[----:B------:R-:W-:-:S04]  /*49d0*/  IADD3.X R19, R28, UR7, RZ, P0, !PT ;  /* 0x000000071c137c10 */ /* 0x000fc800087fe4ff */
[----:B------:R-:W-:-:S05]  /*49e0*/  F2FP.SATFINITE.E4M3.F32.PACK_AB_MERGE_C R17, RZ, R17, RZ ;  /* 0x00000011ff11723e */ /* 0x000fca00048070ff */
[----:B------:R3:W-:Y:S01]  /*49f0*/  STG.E.U8 desc[UR20][R18.64+0x9], R17 ;  /* 0x0000091112007986 */ /* 0x0007e2000c101114 */
[----:B------:R-:W-:Y:S05]  /*4a00*/  BRA `(.L_x_39) ;  /* 0x0000000c00787947 */ /* 0x000fea0003800000 */
.L_x_36:
[----:B------:R-:W-:Y:S01]  /*4a10*/  ISETP.GE.AND P0, PT, R29, 0x9, PT ;  /* 0x000000091d00780c */ /* 0x000fe20003f06270 */
[-C--:B--2---:R-:W-:Y:S01]  /*4a20*/  FMUL R71, R71, R4.reuse ;  /* 0x0000000447477220 */ /* 0x084fe20000400000 */
[-C--:B------:R-:W-:Y:S01]  /*4a30*/  FMUL R64, R64, R4.reuse ;  /* 0x0000000440407220 */ /* 0x080fe20000400000 */
[-C--:B------:R-:W-:Y:S01]  /*4a40*/  FMUL R63, R63, R4.reuse ;  /* 0x000000043f3f7220 */ /* 0x080fe20000400000 */
[C---:B------:R-:W-:Y:S01]  /*4a50*/  ISETP.LT.OR P5, PT, R25.reuse, 0x1, !P0 ;  /* 0x000000011900780c */ /* 0x040fe200047a1670 */
[-C--:B------:R-:W-:Y:S01]  /*4a60*/  FMUL R62, R62, R4.reuse ;  /* 0x000000043e3e7220 */ /* 0x080fe20000400000 */
[----:B------:R-:W-:Y:S01]  /*4a70*/  ISETP.LT.OR P4, PT, R25, 0x2, !P0 ;  /* 0x000000021900780c */ /* 0x000fe20004781670 */
[-C--:B------:R-:W-:Y:S01]  /*4a80*/  FMUL R61, R61, R4.reuse ;  /* 0x000000043d3d7220 */ /* 0x080fe20000400000 */
[C---:B------:R-:W-:Y:S01]  /*4a90*/  ISETP.LT.OR P3, PT, R25.reuse, 0x9, !P0 ;  /* 0x000000091900780c */ /* 0x040fe20004761670 */
[-C--:B------:R-:W-:Y:S01]  /*4aa0*/  FMUL R60, R60, R4.reuse ;  /* 0x000000043c3c7220 */ /* 0x080fe20000400000 */
[----:B------:R-:W-:Y:S01]  /*4ab0*/  ISETP.LT.OR P2, PT, R25, 0xa, !P0 ;  /* 0x0000000a1900780c */ /* 0x000fe20004741670 */
[-C--:B------:R-:W-:Y:S01]  /*4ac0*/  FMUL R59, R59, R4.reuse ;  /* 0x000000043b3b7220 */ /* 0x080fe20000400000 */
[----:B------:R-:W-:Y:S01]  /*4ad0*/  P2R R40, PR, RZ, 0x8 ;  /* 0x00000008ff287803 */ /* 0x000fe20000000000 */
[-C--:B------:R-:W-:Y:S01]  /*4ae0*/  FMUL R58, R58, R4.reuse ;  /* 0x000000043a3a7220 */ /* 0x080fe20000400000 */
[----:B------:R-:W-:Y:S01]  /*4af0*/  P2R R89, PR, RZ, 0x4 ;  /* 0x00000004ff597803 */ /* 0x000fe20000000000 */
[-C--:B------:R-:W-:Y:S01]  /*4b00*/  FMUL R57, R57, R4.reuse ;  /* 0x0000000439397220 */ /* 0x080fe20000400000 */
[----:B------:R-:W-:Y:S01]  /*4b10*/  P2R R88, PR, RZ, 0x20 ;  /* 0x00000020ff587803 */ /* 0x000fe20000000000 */
[----:B------:R-:W0:Y:S01]  /*4b20*/  @!P5 LDC.64 R42, c[0x0][0x5c0] ;  /* 0x00017000ff2adb82 */ /* 0x000e220000000a00 */
[----:B------:R-:W-:Y:S01]  /*4b30*/  P2R R21, PR, RZ, 0x10 ;  /* 0x00000010ff157803 */ /* 0x000fe20000000000 */
[-C--:B------:R-:W-:Y:S01]  /*4b40*/  FMUL R56, R56, R4.reuse ;  /* 0x0000000438387220 */ /* 0x080fe20000400000 */
[----:B------:R-:W-:Y:S01]  /*4b50*/  F2FP.SATFINITE.E4M3.F32.PACK_AB_MERGE_C R71, RZ, R71, RZ ;  /* 0x00000047ff47723e */ /* 0x000fe200048070ff */
[-C--:B------:R-:W-:Y:S01]  /*4b60*/  FMUL R55, R55, R4.reuse ;  /* 0x0000000437377220 */ /* 0x080fe20000400000 */
[----:B------:R-:W-:Y:S01]  /*4b70*/  F2FP.SATFINITE.E4M3.F32.PACK_AB_MERGE_C R63, RZ, R63, RZ ;  /* 0x0000003fff3f723e */ /* 0x000fe200048070ff */
[-C--:B------:R-:W-:Y:S01]  /*4b80*/  FMUL R54, R54, R4.reuse ;  /* 0x0000000436367220 */ /* 0x080fe20000400000 */
[----:B------:R-:W-:Y:S01]  /*4b90*/  F2FP.SATFINITE.E4M3.F32.PACK_AB_MERGE_C R61, RZ, R61, RZ ;  /* 0x0000003dff3d723e */ /* 0x000fe200048070ff */
[----:B------:R-:W1:Y:S01]  /*4ba0*/  @!P4 LDC.64 R44, c[0x0][0x5c0] ;  /* 0x00017000ff2ccb82 */ /* 0x000e620000000a00 */
[----:B------:R-:W-:Y:S01]  /*4bb0*/  F2FP.SATFINITE.E4M3.F32.PACK_AB_MERGE_C R59, RZ, R59, RZ ;  /* 0x0000003bff3b723e */ /* 0x000fe200048070ff */
[-C--:B------:R-:W-:Y:S01]  /*4bc0*/  FMUL R53, R53, R4.reuse ;  /* 0x0000000435357220 */ /* 0x080fe20000400000 */
[----:B------:R-:W-:Y:S01]  /*4bd0*/  F2FP.SATFINITE.E4M3.F32.PACK_AB_MERGE_C R57, RZ, R57, RZ ;  /* 0x00000039ff39723e */ /* 0x000fe200048070ff */
[-C--:B------:R-:W-:Y:S01]  /*4be0*/  FMUL R52, R52, R4.reuse ;  /* 0x0000000434347220 */ /* 0x080fe20000400000 */
[----:B------:R-:W-:Y:S01]  /*4bf0*/  F2FP.SATFINITE.E4M3.F32.PACK_AB_MERGE_C R55, RZ, R55, RZ ;  /* 0x00000037ff37723e */ /* 0x000fe200048070ff */
[-C--:B------:R-:W-:Y:S01]  /*4c00*/  FMUL R51, R51, R4.reuse ;  /* 0x0000000433337220 */ /* 0x080fe20000400000 */
[----:B------:R-:W-:Y:S01]  /*4c10*/  F2FP.SATFINITE.E4M3.F32.PACK_AB_MERGE_C R53, RZ, R53, RZ ;  /* 0x00000035ff35723e */ /* 0x000fe200048070ff */
[----:B------:R-:W2:Y:S01]  /*4c20*/  @!P3 LDC.64 R46, c[0x0][0x5c0] ;  /* 0x00017000ff2ebb82 */ /* 0x000ea20000000a00 */
[-C--:B------:R-:W-:Y:S01]  /*4c30*/  FMUL R50, R50, R4.reuse ;  /* 0x0000000432327220 */ /* 0x080fe20000400000 */
[-C--:B------:R-:W-:Y:S01]  /*4c40*/  FMUL R49, R49, R4.reuse ;  /* 0x0000000431317220 */ /* 0x080fe20000400000 */
[----:B------:R-:W-:Y:S01]  /*4c50*/  F2FP.SATFINITE.E4M3.F32.PACK_AB_MERGE_C R51, RZ, R51, RZ ;  /* 0x00000033ff33723e */ /* 0x000fe200048070ff */
[-C--:B------:R-:W-:Y:S01]  /*4c60*/  FMUL R48, R48, R4.reuse ;  /* 0x0000000430307220 */ /* 0x080fe20000400000 */
[-C--:B------:R-:W-:Y:S01]  /*4c70*/  FMUL R23, R23, R4.reuse ;  /* 0x0000000417177220 */ /* 0x080fe20000400000 */
[----:B------:R-:W-:Y:S01]  /*4c80*/  FMUL R22, R22, R4 ;  /* 0x0000000416167220 */ /* 0x000fe20000400000 */
[----:B------:R-:W-:Y:S01]  /*4c90*/  F2FP.SATFINITE.E4M3.F32.PACK_AB_MERGE_C R49, RZ, R49, RZ ;  /* 0x00000031ff31723e */ /* 0x000fe200048070ff */
[----:B------:R-:W3:Y:S01]  /*4ca0*/  @!P2 LDC.64 R66, c[0x0][0x5c0] ;  /* 0x00017000ff42ab82 */ /* 0x000ee20000000a00 */
[----:B0-----:R-:W-:Y:S01]  /*4cb0*/  @!P5 IADD3 R42, P0, P1, R20, R42, R14 ;  /* 0x0000002a142ad210 */ /* 0x001fe2000791e00e */
[-C--:B------:R-:W-:Y:S01]  /*4cc0*/  FMUL R19, R19, R4.reuse ;  /* 0x0000000413137220 */ /* 0x080fe20000400000 */
[-C--:B------:R-:W-:Y:S01]  /*4cd0*/  FMUL R17, R17, R4.reuse ;  /* 0x0000000411117220 */ /* 0x080fe20000400000 */
[----:B------:R-:W-:Y:S01]  /*4ce0*/  FMUL R16, R16, R4 ;  /* 0x0000000410107220 */ /* 0x000fe20000400000 */
[----:B------:R-:W-:-:S02]  /*4cf0*/  @!P5 IADD3.X R43, R28, R43, R11, P0, P1 ;  /* 0x0000002b1c2bd210 */ /* 0x000fc400007e240b */
[--C-:B-1----:R-:W-:Y:S02]  /*4d00*/  @!P4 IADD3 R44, P0, P1, R20, R44, R14.reuse ;  /* 0x0000002c142cc210 */ /* 0x102fe4000791e00e */
[----:B------:R-:W-:Y:S02]  /*4d10*/  F2FP.SATFINITE.E4M3.F32.PACK_AB_MERGE_C R17, RZ, R17, RZ ;  /* 0x00000011ff11723e */ /* 0x000fe400048070ff */
[----:B------:R-:W-:Y:S02]  /*4d20*/  @!P4 IADD3.X R45, R28, R45, R11, P0, P1 ;  /* 0x0000002d1c2dc210 */ /* 0x000fe400007e240b */
[----:B--2---:R-:W-:-:S04]  /*4d30*/  @!P3 IADD3 R46, P0, P1, R20, R46, R14 ;  /* 0x0000002e142eb210 */ /* 0x004fc8000791e00e */
[----:B------:R-:W-:Y:S02]  /*4d40*/  @!P3 IADD3.X R47, R28, R47, R11, P0, P1 ;  /* 0x0000002f1c2fb210 */ /* 0x000fe400007e240b */
[----:B---3--:R-:W-:-:S04]  /*4d50*/  @!P2 IADD3 R66, P0, P1, R20, R66, R14 ;  /* 0x000000421442a210 */ /* 0x008fc8000791e00e */
[----:B------:R-:W-:Y:S02]  /*4d60*/  @!P2 IADD3.X R67, R28, R67, R11, P0, P1 ;  /* 0x000000431c43a210 */ /* 0x000fe400007e240b */
[----:B------:R-:W-:-:S04]  /*4d70*/  ISETP.GE.AND P0, PT, R29, 0x81, PT ;  /* 0x000000811d00780c */ /* 0x000fc80003f06270 */
[----:B------:R-:W-:-:S04]  /*4d80*/  ISETP.LT.OR P3, PT, R25, 0x1, !P0 ;  /* 0x000000011900780c */ /* 0x000fc80004761670 */
[----:B------:R-:W-:-:S09]  /*4d90*/  P2R R90, PR, RZ, 0x8 ;  /* 0x00000008ff5a7803 */ /* 0x000fd20000000000 */
[----:B------:R-:W0:Y:S02]  /*4da0*/  @!P3 LDC.64 R68, c[0x0][0x5c0] ;  /* 0x00017000ff44bb82 */ /* 0x000e240000000a00 */
[----:B0-----:R-:W-:-:S04]  /*4db0*/  @!P3 IADD3 R68, P1, P2, R20, R68, R13 ;  /* 0x000000441444b210 */ /* 0x001fc80007a3e00d */
[----:B------:R-:W-:Y:S02]  /*4dc0*/  @!P3 IADD3.X R69, R28, R69, R10, P1, P2 ;  /* 0x000000451c45b210 */ /* 0x000fe40000fe440a */
        /* <DEDUP_REMOVED lines=10> */
[----:B------:R-:W-:Y:S02]  /*4e70*/  ISETP.LT.OR P3, PT, R25, 0xa, !P0 ;  /* 0x0000000a1900780c */ /* 0x000fe40004761670 */
[----:B------:R-:W-:Y:S02]  /*4e80*/  ISETP.GE.AND P2, PT, R29, 0x101, PT ;  /* 0x000001011d00780c */ /* 0x000fe40003f46270 */
[----:B------:R-:W-:-:S09]  /*4e90*/  P2R R93, PR, RZ, 0x8 ;  /* 0x00000008ff5d7803 */ /* 0x000fd20000000000 */
[----:B------:R-:W0:Y:S02]  /*4ea0*/  @!P3 LDC.64 R32, c[0x0][0x5c0] ;  /* 0x00017000ff20bb82 */ /* 0x000e240000000a00 */
[----:B0-----:R-:W-:-:S04]  /*4eb0*/  @!P3 IADD3 R32, P0, P1, R20, R32, R13 ;  /* 0x000000201420b210 */ /* 0x001fc8000791e00d */
[----:B------:R-:W-:Y:S02]  /*4ec0*/  @!P3 IADD3.X R33, R28, R33, R10, P0, P1 ;  /* 0x000000211c21b210 */ /* 0x000fe400007e240a */
[C---:B------:R-:W-:Y:S02]  /*4ed0*/  ISETP.LT.OR P3, PT, R25.reuse, 0x1, !P2 ;  /* 0x000000011900780c */ /* 0x040fe40005761670 */
[----:B------:R-:W-:Y:S02]  /*4ee0*/  ISETP.LT.OR P2, PT, R25, 0x2, !P2 ;  /* 0x000000021900780c */ /* 0x000fe40005741670 */
[----:B------:R-:W-:Y:S02]  /*4ef0*/  P2R R94, PR, RZ, 0x8 ;  /* 0x00000008ff5e7803 */ /* 0x000fe40000000000 */
[----:B------:R-:W-:-:S07]  /*4f00*/  P2R R95, PR, RZ, 0x4 ;  /* 0x00000004ff5f7803 */ /* 0x000fce0000000000 */
[----:B------:R-:W0:Y:S08]  /*4f10*/  @!P3 LDC.64 R30, c[0x0][0x5c0] ;  /* 0x00017000ff1ebb82 */ /* 0x000e300000000a00 */
[----:B------:R-:W1:Y:S01]  /*4f20*/  @!P2 LDC.64 R26, c[0x0][0x5c0] ;  /* 0x00017000ff1aab82 */ /* 0x000e620000000a00 */
[----:B0-----:R-:W-:-:S04]  /*4f30*/  @!P3 IADD3 R30, P0, P1, R20, R30, R15 ;  /* 0x0000001e141eb210 */ /* 0x001fc8000791e00f */
[----:B------:R-:W-:Y:S02]  /*4f40*/  @!P3 IADD3.X R31, R28, R31, R12, P0, P1 ;  /* 0x0000001f1c1fb210 */ /* 0x000fe400007e240c */
[----:B-1----:R-:W-:-:S04]  /*4f50*/  @!P2 IADD3 R26, P0, P1, R20, R26, R15 ;  /* 0x0000001a141aa210 */ /* 0x002fc8000791e00f */
[----:B------:R-:W-:Y:S02]  /*4f60*/  @!P2 IADD3.X R27, R28, R27, R12, P0, P1 ;  /* 0x0000001b1c1ba210 */ /* 0x000fe400007e240c */
[----:B------:R-:W-:-:S04]  /*4f70*/  ISETP.GE.AND P2, PT, R29, 0x89, PT ;  /* 0x000000891d00780c */ /* 0x000fc80003f46270 */
[C---:B------:R-:W-:Y:S02]  /*4f80*/  ISETP.LT.OR P5, PT, R25.reuse, 0x1, !P2 ;  /* 0x000000011900780c */ /* 0x040fe400057a1670 */
[C---:B------:R-:W-:Y:S02]  /*4f90*/  ISETP.LT.OR P4, PT, R25.reuse, 0x2, !P2 ;  /* 0x000000021900780c */ /* 0x040fe40005781670 */
[C---:B------:R-:W-:Y:S02]  /*4fa0*/  ISETP.LT.OR P3, PT, R25.reuse, 0x9, !P2 ;  /* 0x000000091900780c */ /* 0x040fe40005761670 */
[----:B------:R-:W-:Y:S02]  /*4fb0*/  ISETP.LT.OR P2, PT, R25, 0xa, !P2 ;  /* 0x0000000a1900780c */ /* 0x000fe40005741670 */
[----:B------:R-:W-:Y:S02]  /*4fc0*/  P2R R87, PR, RZ, 0x20 ;  /* 0x00000020ff577803 */ /* 0x000fe40000000000 */
[----:B------:R-:W-:-:S02]  /*4fd0*/  P2R R84, PR, RZ, 0x4 ;  /* 0x00000004ff547803 */ /* 0x000fc40000000000 */
[----:B------:R-:W-:Y:S02]  /*4fe0*/  P2R R85, PR, RZ, 0x8 ;  /* 0x00000008ff557803 */ /* 0x000fe40000000000 */
[C-C-:B------:R-:W-:Y:S02]  /*4ff0*/  @!P5 IADD3 R73, P0, P1, R13.reuse, R20, R14.reuse ;  /* 0x000000140d49d210 */ /* 0x140fe4000791e00e */
[----:B------:R-:W-:Y:S02]  /*5000*/  P2R R86, PR, RZ, 0x10 ;  /* 0x00000010ff567803 */ /* 0x000fe40000000000 */
[----:B------:R-:W-:Y:S02]  /*5010*/  @!P5 IADD3.X R70, R10, R28, R11, P0, P1 ;  /* 0x0000001c0a46d210 */ /* 0x000fe400007e240b */
[----:B------:R-:W-:Y:S02]  /*5020*/  @!P4 IADD3 R75, P0, P1, R13, R20, R14 ;  /* 0x000000140d4bc210 */ /* 0x000fe4000791e00e */
[----:B------:R-:W-:-:S02]  /*5030*/  ISETP.GE.AND P5, PT, R29, 0x109, PT ;  /* 0x000001091d00780c */ /* 0x000fc40003fa6270 */
[----:B------:R-:W-:Y:S02]  /*5040*/  @!P4 IADD3.X R72, R10, R28, R11, P0, P1 ;  /* 0x0000001c0a48c210 */ /* 0x000fe400007e240b */
[----:B------:R-:W-:-:S04]  /*5050*/  @!P3 IADD3 R77, P1, P0, R13, R20, R14 ;  /* 0x000000140d4db210 */ /* 0x000fc8000783e00e */
[----:B------:R-:W-:Y:S02]  /*5060*/  @!P3 IADD3.X R74, R10, R28, R11, P1, P0 ;  /* 0x0000001c0a4ab210 */ /* 0x000fe40000fe040b */
[----:B------:R-:W-:-:S04]  /*5070*/  @!P2 IADD3 R79, P1, P0, R13, R20, R14 ;  /* 0x000000140d4fa210 */ /* 0x000fc8000783e00e */
[----:B------:R-:W-:Y:S02]  /*5080*/  @!P2 IADD3.X R76, R10, R28, R11, P1, P0 ;  /* 0x0000001c0a4ca210 */ /* 0x000fe40000fe040b */
[----:B------:R-:W-:-:S04]  /*5090*/  ISETP.LT.OR P0, PT, R25, 0x1, !P5 ;  /* 0x000000011900780c */ /* 0x000fc80006f01670 */
[----:B------:R-:W-:-:S09]  /*50a0*/  P2R R82, PR, RZ, 0x1 ;  /* 0x00000001ff527803 */ /* 0x000fd20000000000 */
[----:B------:R-:W-:-:S04]  /*50b0*/  @!P0 IADD3 R81, P6, P1, R15, R20, R14 ;  /* 0x000000140f518210 */ /* 0x000fc800079de00e */
[----:B------:R-:W-:Y:S02]  /*50c0*/  @!P0 IADD3.X R78, R12, R28, R11, P6, P1 ;  /* 0x0000001c0c4e8210 */ /* 0x000fe400037e240b */
[----:B------:R-:W-:Y:S02]  /*50d0*/  ISETP.LT.OR P1, PT, R25, 0x2, !P5 ;  /* 0x000000021900780c */ /* 0x000fe40006f21670 */
[----:B------:R-:W-:Y:S02]  /*50e0*/  ISETP.NE.AND P0, PT, R21, RZ, PT ;  /* 0x000000ff1500720c */ /* 0x000fe40003f05270 */
[----:B------:R-:W-:Y:S02]  /*50f0*/  F2FP.SATFINITE.E4M3.F32.PACK_AB_MERGE_C R21, RZ, R64, RZ ;  /* 0x00000040ff15723e */ /* 0x000fe400048070ff */
[----:B------:R-:W-:-:S07]  /*5100*/  ISETP.NE.AND P5, PT, R90, RZ, PT ;  /* 0x000000ff5a00720c */ /* 0x000fce0003fa5270 */
[----:B------:R-:W-:-:S04]  /*5110*/  @!P1 IADD3 R83, P2, P6, R15, R20, R14 ;  /* 0x000000140f539210 */ /* 0x000fc80007e5e00e */
[----:B------:R-:W-:Y:S02]  /*5120*/  @!P1 IADD3.X R80, R12, R28, R11, P2, P6 ;  /* 0x0000001c0c509210 */ /* 0x000fe400017ec40b */
[----:B------:R-:W-:-:S04]  /*5130*/  ISETP.GE.AND P2, PT, R29, 0x1, PT ;  /* 0x000000011d00780c */ /* 0x000fc80003f46270 */
[----:B------:R-:W-:-:S13]  /*5140*/  ISETP.LT.OR P6, PT, R25, 0x1, !P2 ;  /* 0x000000011900780c */ /* 0x000fda00057c1670 */
[----:B------:R-:W0:Y:S02]  /*5150*/  @!P6 LDC.64 R38, c[0x0][0x5c0] ;  /* 0x00017000ff26eb82 */ /* 0x000e240000000a00 */
[----:B0-----:R-:W-:-:S05]  /*5160*/  @!P6 IADD3 R38, P3, R20, R38, RZ ;  /* 0x000000261426e210 */ /* 0x001fca0007f7e0ff */
[----:B------:R-:W-:Y:S01]  /*5170*/  @!P6 IMAD.X R39, R28, 0x1, R39, P3 ;  /* 0x000000011c27e824 */ /* 0x000fe200018e0627 */
[----:B------:R-:W-:-:S04]  /*5180*/  ISETP.NE.AND P3, PT, R40, RZ, PT ;  /* 0x000000ff2800720c */ /* 0x000fc80003f65270 */
[----:B------:R0:W-:Y:S01]  /*5190*/  @!P6 STG.E.U8 desc[UR20][R38.64], R71 ;  /* 0x000000472600e986 */ /* 0x0001e2000c101114 */
[----:B------:R-:W-:Y:S02]  /*51a0*/  ISETP.LT.OR P6, PT, R25, 0x2, !P2 ;  /* 0x000000021900780c */ /* 0x000fe400057c1670 */
[----:B0-----:R-:W-:-:S11]  /*51b0*/  F2FP.SATFINITE.E4M3.F32.PACK_AB_MERGE_C R71, RZ, R62, RZ ;  /* 0x0000003eff47723e */ /* 0x001fd600048070ff */
[----:B------:R-:W0:Y:S02]  /*51c0*/  @!P6 LDC.64 R40, c[0x0][0x5c0] ;  /* 0x00017000ff28eb82 */ /* 0x000e240000000a00 */
[----:B0-----:R-:W-:-:S05]  /*51d0*/  @!P6 IADD3 R40, P4, R20, R40, RZ ;  /* 0x000000281428e210 */ /* 0x001fca0007f9e0ff */
[----:B------:R-:W-:Y:S01]  /*51e0*/  @!P6 IMAD.X R41, R28, 0x1, R41, P4 ;  /* 0x000000011c29e824 */ /* 0x000fe200020e0629 */
[----:B------:R-:W-:-:S04]  /*51f0*/  ISETP.NE.AND P4, PT, R89, RZ, PT ;  /* 0x000000ff5900720c */ /* 0x000fc80003f85270 */
[----:B------:R0:W-:Y:S01]  /*5200*/  @!P6 STG.E.U8 desc[UR20][R40.64+0x1], R21 ;  /* 0x000001152800e986 */ /* 0x0001e2000c101114 */
[----:B------:R-:W-:Y:S02]  /*5210*/  ISETP.NE.AND P6, PT, R88, RZ, PT ;  /* 0x000000ff5800720c */ /* 0x000fe40003fc5270 */
[----:B0-----:R-:W-:-:S11]  /*5220*/  F2FP.SATFINITE.E4M3.F32.PACK_AB_MERGE_C R21, RZ, R60, RZ ;  /* 0x0000003cff15723e */ /* 0x001fd600048070ff */
[----:B------:R0:W-:Y:S01]  /*5230*/  @!P6 STG.E.U8 desc[UR20][R42.64], R63 ;  /* 0x0000003f2a00e986 */ /* 0x0001e2000c101114 */
[----:B------:R-:W-:-:S03]  /*5240*/  ISETP.LT.OR P6, PT, R25, 0x9, !P2 ;  /* 0x000000091900780c */ /* 0x000fc600057c1670 */
[----:B------:R-:W-:Y:S01]  /*5250*/  @!P0 STG.E.U8 desc[UR20][R44.64+0x1], R71 ;  /* 0x000001472c008986 */ /* 0x000fe2000c101114 */
[----:B0-----:R-:W-:-:S09]  /*5260*/  F2FP.SATFINITE.E4M3.F32.PACK_AB_MERGE_C R43, RZ, R58, RZ ;  /* 0x0000003aff2b723e */ /* 0x001fd200048070ff */
[----:B------:R-:W0:Y:S02]  /*5270*/  @!P6 LDC.64 R38, c[0x0][0x5c0] ;  /* 0x00017000ff26eb82 */ /* 0x000e240000000a00 */
[----:B0-----:R-:W-:-:S05]  /*5280*/  @!P6 IADD3 R38, P0, R20, R38, RZ ;  /* 0x000000261426e210 */ /* 0x001fca0007f1e0ff */
[----:B------:R-:W-:Y:S01]  /*5290*/  @!P6 IMAD.X R39, R28, 0x1, R39, P0 ;  /* 0x000000011c27e824 */ /* 0x000fe200000e0627 */
[----:B------:R-:W-:-:S04]  /*52a0*/  ISETP.NE.AND P0, PT, R82, RZ, PT ;  /* 0x000000ff5200720c */ /* 0x000fc80003f05270 */
[----:B------:R-:W-:Y:S01]  /*52b0*/  @!P6 STG.E.U8 desc[UR20][R38.64+0x8], R61 ;  /* 0x0000083d2600e986 */ /* 0x000fe2000c101114 */
[----:B------:R-:W-:-:S13]  /*52c0*/  ISETP.LT.OR P6, PT, R25, 0xa, !P2 ;  /* 0x0000000a1900780c */ /* 0x000fda00057c1670 */
[----:B------:R-:W0:Y:S02]  /*52d0*/  @!P6 LDC.64 R40, c[0x0][0x5c0] ;  /* 0x00017000ff28eb82 */ /* 0x000e240000000a00 */
[----:B0-----:R-:W-:-:S05]  /*52e0*/  @!P6 IADD3 R40, P2, R20, R40, RZ ;  /* 0x000000281428e210 */ /* 0x001fca0007f5e0ff */
[----:B------:R-:W-:Y:S01]  /*52f0*/  @!P6 IMAD.X R41, R28, 0x1, R41, P2 ;  /* 0x000000011c29e824 */ /* 0x000fe200010e0629 */
[----:B------:R-:W-:-:S04]  /*5300*/  ISETP.NE.AND P2, PT, R84, RZ, PT ;  /* 0x000000ff5400720c */ /* 0x000fc80003f45270 */
[----:B------:R0:W-:Y:S01]  /*5310*/  @!P6 STG.E.U8 desc[UR20][R40.64+0x9], R21 ;  /* 0x000009152800e986 */ /* 0x0001e2000c101114 */
[----:B------:R-:W-:-:S03]  /*5320*/  ISETP.NE.AND P6, PT, R91, RZ, PT ;  /* 0x000000ff5b00720c */ /* 0x000fc60003fc5270 */
[----:B------:R-:W-:Y:S01]  /*5330*/  @!P3 STG.E.U8 desc[UR20][R46.64+0x8], R59 ;  /* 0x0000083b2e00b986 */ /* 0x000fe2000c101114 */
[----:B------:R-:W-:-:S03]  /*5340*/  ISETP.NE.AND P3, PT, R85, RZ, PT ;  /* 0x000000ff5500720c */ /* 0x000fc60003f65270 */
[----:B------:R-:W-:Y:S01]  /*5350*/  @!P4 STG.E.U8 desc[UR20][R66.64+0x9], R43 ;  /* 0x0000092b4200c986 */ /* 0x000fe2000c101114 */
[----:B------:R-:W-:-:S03]  /*5360*/  ISETP.NE.AND P4, PT, R86, RZ, PT ;  /* 0x000000ff5600720c */ /* 0x000fc60003f85270 */
[----:B------:R-:W-:Y:S01]  /*5370*/  @!P5 STG.E.U8 desc[UR20][R68.64], R57 ;  /* 0x000000394400d986 */ /* 0x000fe2000c101114 */
[----:B------:R-:W-:Y:S02]  /*5380*/  ISETP.NE.AND P5, PT, R87, RZ, PT ;  /* 0x000000ff5700720c */ /* 0x000fe40003fa5270 */
[----:B0-----:R-:W-:-:S05]  /*5390*/  F2FP.SATFINITE.E4M3.F32.PACK_AB_MERGE_C R21, RZ, R56, RZ ;  /* 0x00000038ff15723e */ /* 0x001fca00048070ff */
[----:B------:R0:W-:Y:S02]  /*53a0*/  @!P6 STG.E.U8 desc[UR20][R36.64+0x1], R21 ;  /* 0x000001152400e986 */ /* 0x0001e4000c101114 */
[----:B------:R-:W1:Y:S08]  /*53b0*/  @!P4 LDC.64 R40, c[0x0][0x5c0] ;  /* 0x00017000ff28cb82 */ /* 0x000e700000000a00 */
[----:B------:R-:W2:Y:S01]  /*53c0*/  @!P5 LDC.64 R38, c[0x0][0x5c0] ;  /* 0x00017000ff26db82 */ /* 0x000ea20000000a00 */
[----:B0-----:R-:W-:-:S07]  /*53d0*/  F2FP.SATFINITE.E4M3.F32.PACK_AB_MERGE_C R21, RZ, R54, RZ ;  /* 0x00000036ff15723e */ /* 0x001fce00048070ff */
[----:B------:R-:W0:Y:S01]  /*53e0*/  @!P3 LDC.64 R36, c[0x0][0x5c0] ;  /* 0x00017000ff24bb82 */ /* 0x000e220000000a00 */
[----:B--2---:R-:W-:-:S05]  /*53f0*/  @!P5 IADD3 R38, P6, R73, R38, RZ ;  /* 0x000000264926d210 */ /* 0x004fca0007fde0ff */
[----:B------:R-:W-:Y:S01]  /*5400*/  @!P5 IMAD.X R39, R70, 0x1, R39, P6 ;  /* 0x000000014627d824 */ /* 0x000fe200030e0627 */
[----:B------:R-:W-:-:S04]  /*5410*/  ISETP.NE.AND P6, PT, R95, RZ, PT ;  /* 0x000000ff5f00720c */ /* 0x000fc80003fc5270 */
[----:B------:R2:W-:Y:S01]  /*5420*/  @!P5 STG.E.U8 desc[UR20][R38.64], R55 ;  /* 0x000000372600d986 */ /* 0x0005e2000c101114 */
[----:B-1----:R-:W-:-:S05]  /*5430*/  @!P4 IADD3 R40, P5, R75, R40, RZ ;  /* 0x000000284b28c210 */ /* 0x002fca0007fbe0ff */
[----:B------:R-:W-:Y:S01]  /*5440*/  @!P4 IMAD.X R41, R72, 0x1, R41, P5 ;  /* 0x000000014829c824 */ /* 0x000fe200028e0629 */
[----:B------:R-:W-:-:S04]  /*5450*/  ISETP.NE.AND P5, PT, R93, RZ, PT ;  /* 0x000000ff5d00720c */ /* 0x000fc80003fa5270 */
[----:B------:R1:W-:Y:S01]  /*5460*/  @!P4 STG.E.U8 desc[UR20][R40.64+0x1], R21 ;  /* 0x000001152800c986 */ /* 0x0003e2000c101114 */
[----:B------:R-:W-:Y:S02]  /*5470*/  ISETP.NE.AND P4, PT, R92, RZ, PT ;  /* 0x000000ff5c00720c */ /* 0x000fe40003f85270 */
[----:B--2---:R-:W-:Y:S01]  /*5480*/  F2FP.SATFINITE.E4M3.F32.PACK_AB_MERGE_C R39, RZ, R52, RZ ;  /* 0x00000034ff27723e */ /* 0x004fe200048070ff */
[----:B-1----:R-:W1:Y:S01]  /*5490*/  @!P2 LDC.64 R40, c[0x0][0x5c0] ;  /* 0x00017000ff28ab82 */ /* 0x002e620000000a00 */
[----:B------:R-:W-:-:S09]  /*54a0*/  F2FP.SATFINITE.E4M3.F32.PACK_AB_MERGE_C R21, RZ, R50, RZ ;  /* 0x00000032ff15723e */ /* 0x000fd200048070ff */
[----:B------:R-:W-:Y:S01]  /*54b0*/  @!P4 STG.E.U8 desc[UR20][R34.64+0x8], R53 ;  /* 0x000008352200c986 */ /* 0x000fe2000c101114 */
[----:B0-----:R-:W-:-:S03]  /*54c0*/  @!P3 IADD3 R36, P4, R77, R36, RZ ;  /* 0x000000244d24b210 */ /* 0x001fc60007f9e0ff */
[----:B------:R0:W-:Y:S01]  /*54d0*/  @!P5 STG.E.U8 desc[UR20][R32.64+0x9], R39 ;  /* 0x000009272000d986 */ /* 0x0001e2000c101114 */
[----:B------:R-:W-:Y:S01]  /*54e0*/  ISETP.GE.AND P5, PT, R29, 0x101, PT ;  /* 0x000001011d00780c */ /* 0x000fe20003fa6270 */
[----:B------:R-:W-:Y:S01]  /*54f0*/  @!P3 IMAD.X R37, R74, 0x1, R37, P4 ;  /* 0x000000014a25b824 */ /* 0x000fe200020e0625 */
[----:B------:R-:W-:-:S04]  /*5500*/  ISETP.NE.AND P4, PT, R94, RZ, PT ;  /* 0x000000ff5e00720c */ /* 0x000fc80003f85270 */
[----:B------:R2:W-:Y:S01]  /*5510*/  @!P3 STG.E.U8 desc[UR20][R36.64+0x8], R51 ;  /* 0x000008332400b986 */ /* 0x0005e2000c101114 */
[----:B0-----:R-:W0:Y:S01]  /*5520*/  @!P0 LDC.64 R32, c[0x0][0x5c0] ;  /* 0x00017000ff208b82 */ /* 0x001e220000000a00 */
[----:B-1----:R-:W-:-:S07]  /*5530*/  @!P2 IADD3 R34, P3, R79, R40, RZ ;  /* 0x000000284f22a210 */ /* 0x002fce0007f7e0ff */
[----:B------:R-:W1:Y:S01]  /*5540*/  @!P1 LDC.64 R38, c[0x0][0x5c0] ;  /* 0x00017000ff269b82 */ /* 0x000e620000000a00 */
[----:B--2---:R-:W-:Y:S01]  /*5550*/  F2FP.SATFINITE.E4M3.F32.PACK_AB_MERGE_C R37, RZ, R48, RZ ;  /* 0x00000030ff25723e */ /* 0x004fe200048070ff */
[----:B------:R-:W-:Y:S01]  /*5560*/  @!P2 IMAD.X R35, R76, 0x1, R41, P3 ;  /* 0x000000014c23a824 */ /* 0x000fe200018e0629 */
[----:B------:R-:W-:-:S04]  /*5570*/  ISETP.LT.OR P3, PT, R25, 0xa, !P5 ;  /* 0x0000000a1900780c */ /* 0x000fc80006f61670 */
[----:B------:R2:W-:Y:S01]  /*5580*/  @!P2 STG.E.U8 desc[UR20][R34.64+0x9], R21 ;  /* 0x000009152200a986 */ /* 0x0005e2000c101114 */
[----:B------:R-:W-:-:S03]  /*5590*/  ISETP.LT.OR P2, PT, R25, 0x9, !P5 ;  /* 0x000000091900780c */ /* 0x000fc60006f41670 */
[----:B------:R1:W-:Y:S01]  /*55a0*/  @!P4 STG.E.U8 desc[UR20][R30.64], R49 ;  /* 0x000000311e00c986 */ /* 0x0003e2000c101114 */
[----:B0-----:R-:W-:-:S03]  /*55b0*/  @!P0 IADD3 R32, P4, R81, R32, RZ ;  /* 0x0000002051208210 */ /* 0x001fc60007f9e0ff */
[----:B------:R0:W-:Y:S01]  /*55c0*/  @!P6 STG.E.U8 desc[UR20][R26.64+0x1], R37 ;  /* 0x000001251a00e986 */ /* 0x0001e2000c101114 */
[----:B------:R-:W-:Y:S01]  /*55d0*/  ISETP.GE.AND P6, PT, R29, 0x109, PT ;  /* 0x000001091d00780c */ /* 0x000fe20003fc6270 */
[----:B------:R-:W3:Y:S01]  /*55e0*/  @!P3 LDC.64 R40, c[0x0][0x5c0] ;  /* 0x00017000ff28bb82 */ /* 0x000ee20000000a00 */
[----:B--2---:R-:W-:Y:S01]  /*55f0*/  F2FP.SATFINITE.E4M3.F32.PACK_AB_MERGE_C R21, RZ, R23, RZ ;  /* 0x00000017ff15723e */ /* 0x004fe200048070ff */
[----:B------:R-:W-:Y:S01]  /*5600*/  @!P0 IMAD.X R33, R78, 0x1, R33, P4 ;  /* 0x000000014e218824 */ /* 0x000fe200020e0621 */
[C---:B------:R-:W-:Y:S02]  /*5610*/  ISETP.LT.OR P4, PT, R25.reuse, 0x9, !P6 ;  /* 0x000000091900780c */ /* 0x040fe40007781670 */
[----:B------:R-:W-:Y:S02]  /*5620*/  ISETP.LT.OR P5, PT, R25, 0xa, !P6 ;  /* 0x0000000a1900780c */ /* 0x000fe400077a1670 */
[----:B------:R-:W-:Y:S01]  /*5630*/  @!P0 STG.E.U8 desc[UR20][R32.64], R21 ;  /* 0x0000001520008986 */ /* 0x000fe2000c101114 */
[----:B------:R-:W2:Y:S01]  /*5640*/  @!P2 LDC.64 R34, c[0x0][0x5c0] ;  /* 0x00017000ff22ab82 */ /* 0x000ea20000000a00 */
[----:B-1----:R-:W-:-:S02]  /*5650*/  @!P1 IADD3 R30, P0, R83, R38, RZ ;  /* 0x00000026531e9210 */ /* 0x002fc40007f1e0ff */
[----:B------:R-:W-:Y:S02]  /*5660*/  F2FP.SATFINITE.E4M3.F32.PACK_AB_MERGE_C R25, RZ, R22, RZ ;  /* 0x00000016ff19723e */ /* 0x000fe400048070ff */
[----:B------:R-:W-:Y:S01]  /*5670*/  F2FP.SATFINITE.E4M3.F32.PACK_AB_MERGE_C R29, RZ, R19, RZ ;  /* 0x00000013ff1d723e */ /* 0x000fe200048070ff */
[----:B------:R-:W-:Y:S02]  /*5680*/  @!P1 IMAD.X R31, R80, 0x1, R39, P0 ;  /* 0x00000001501f9824 */ /* 0x000fe400000e0627 */
[----:B------:R-:W-:Y:S01]  /*5690*/  FMUL R19, R18, R4 ;  /* 0x0000000412137220 */ /* 0x000fe20000400000 */
[----:B0-----:R-:W0:Y:S02]  /*56a0*/  @!P4 LDC.64 R36, c[0x0][0x5c0] ;  /* 0x00017000ff24cb82 */ /* 0x001e240000000a00 */
[----:B------:R1:W-:Y:S06]  /*56b0*/  @!P1 STG.E.U8 desc[UR20][R30.64+0x1], R25 ;  /* 0x000001191e009986 */ /* 0x0003ec000c101114 */
[----:B------:R-:W4:Y:S01]  /*56c0*/  @!P5 LDC.64 R38, c[0x0][0x5c0] ;  /* 0x00017000ff26db82 */ /* 0x000f220000000a00 */
[----:B-1----:R-:W-:-:S02]  /*56d0*/  F2FP.SATFINITE.E4M3.F32.PACK_AB_MERGE_C R25, RZ, R19, RZ ;  /* 0x00000013ff19723e */ /* 0x002fc400048070ff */
[----:B--2---:R-:W-:-:S04]  /*56e0*/  @!P2 IADD3 R22, P0, P1, R20, R34, R15 ;  /* 0x000000221416a210 */ /* 0x004fc8000791e00f */
[----:B------:R-:W-:Y:S02]  /*56f0*/  @!P2 IADD3.X R23, R28, R35, R12, P0, P1 ;  /* 0x000000231c17a210 */ /* 0x000fe400007e240c */
[----:B---3--:R-:W-:-:S03]  /*5700*/  @!P3 IADD3 R26, P0, P1, R20, R40, R15 ;  /* 0x00000028141ab210 */ /* 0x008fc6000791e00f */
[----:B------:R1:W-:Y:S01]  /*5710*/  @!P2 STG.E.U8 desc[UR20][R22.64+0x8], R29 ;  /* 0x0000081d1600a986 */ /* 0x0003e2000c101114 */
[----:B------:R-:W-:Y:S02]  /*5720*/  @!P3 IADD3.X R27, R28, R41, R12, P0, P1 ;  /* 0x000000291c1bb210 */ /* 0x000fe400007e240c */
[----:B------:R-:W-:-:S03]  /*5730*/  @!P4 IADD3 R21, P0, P1, R15, R20, R14 ;  /* 0x000000140f15c210 */ /* 0x000fc6000791e00e */
[----:B------:R2:W-:Y:S01]  /*5740*/  @!P3 STG.E.U8 desc[UR20][R26.64+0x9], R25 ;  /* 0x000009191a00b986 */ /* 0x0005e2000c101114 */
[C-C-:B------:R-:W-:Y:S02]  /*5750*/  @!P4 IADD3.X R32, R12.reuse, R28, R11.reuse, P0, P1 ;  /* 0x0000001c0c20c210 */ /* 0x140fe400007e240b */
[----:B------:R-:W-:Y:S02]  /*5760*/  @!P5 IADD3 R33, P0, P1, R15, R20, R14 ;  /* 0x000000140f21d210 */ /* 0x000fe4000791e00e */
[----:B0-----:R-:W-:Y:S02]  /*5770*/  @!P4 IADD3 R20, P2, R21, R36, RZ ;  /* 0x000000241514c210 */ /* 0x001fe40007f5e0ff */
[----:B------:R-:W-:Y:S02]  /*5780*/  @!P5 IADD3.X R28, R12, R28, R11, P0, P1 ;  /* 0x0000001c0c1cd210 */ /* 0x000fe400007e240b */
[----:B----4-:R-:W-:Y:S01]  /*5790*/  @!P5 IADD3 R18, P0, R33, R38, RZ ;  /* 0x000000262112d210 */ /* 0x010fe20007f1e0ff */
[----:B------:R-:W-:Y:S01]  /*57a0*/  @!P4 IMAD.X R21, R32, 0x1, R37, P2 ;  /* 0x000000012015c824 */ /* 0x000fe200010e0625 */
[----:B-1----:R-:W-:-:S03]  /*57b0*/  F2FP.SATFINITE.E4M3.F32.PACK_AB_MERGE_C R23, RZ, R16, RZ ;  /* 0x00000010ff17723e */ /* 0x002fc600048070ff */
[----:B------:R-:W-:Y:S01]  /*57c0*/  @!P5 IMAD.X R19, R28, 0x1, R39, P0 ;  /* 0x000000011c13d824 */ /* 0x000fe200000e0627 */
[----:B------:R2:W-:Y:S04]  /*57d0*/  @!P4 STG.E.U8 desc[UR20][R20.64+0x8], R17 ;  /* 0x000008111400c986 */ /* 0x0005e8000c101114 */
[----:B------:R2:W-:Y:S03]  /*57e0*/  @!P5 STG.E.U8 desc[UR20][R18.64+0x9], R23 ;  /* 0x000009171200d986 */ /* 0x0005e6000c101114 */
.L_x_39:
[----:B------:R-:W-:Y:S05]  /*57f0*/  BSYNC B0 ;  /* 0x0000000000007941 */ /* 0x000fea0003800000 */
.L_x_35:
[----:B------:R-:W-:Y:S01]  /*5800*/  ULDC UR6, c[0x0][0xc] ;  /* 0x0000030000067ab9 */ /* 0x000fe20000000800 */
[----:B------:R-:W-:Y:S01]  /*5810*/  ULDC UR7, c[0x0][0x10] ;  /* 0x0000040000077ab9 */ /* 0x000fe20000000800 */
[----:B--23-5:R-:W2:Y:S01]  /*5820*/  LDC R17, c[0x0][0x14] ;  /* 0x00000500ff117b82 */ /* 0x02cea20000000800 */
[----:B------:R-:W-:Y:S01]  /*5830*/  UIMAD.WIDE.U32 UR6, UR6, UR7, URZ ;  /* 0x00000007060672a5 */ /* 0x000fe2000f8e003f */
[----:B------:R-:W-:Y:S01]  /*5840*/  PRMT R16, RZ, 0x7610, R16 ;  /* 0x00007610ff107816 */ /* 0x000fe20000000010 */
[----:B------:R-:W-:Y:S02]  /*5850*/  IMAD.MOV.U32 R20, RZ, RZ, -0x1 ;  /* 0xffffffffff147424 */ /* 0x000fe400078e00ff */
[----:B------:R-:W-:Y:S02]  /*5860*/  IMAD.MOV.U32 R67, RZ, RZ, -0x1 ;  /* 0xffffffffff437424 */ /* 0x000fe400078e00ff */
[----:B--2---:R-:W-:-:S04]  /*5870*/  IMAD.WIDE.U32 R8, R17, UR6, R8 ;  /* 0x0000000611087c25 */ /* 0x004fc8000f8e0008 */
[----:B------:R-:W-:Y:S01]  /*5880*/  IMAD R17, R17, UR7, RZ ;  /* 0x0000000711117c24 */ /* 0x000fe2000f8e02ff */
[----:B------:R-:W-:Y:S02]  /*5890*/  ULDC.64 UR6, c[0x0][0x650] ;  /* 0x0001940000067ab9 */ /* 0x000fe40000000a00 */
[----:B------:R-:W-:Y:S01]  /*58a0*/  ISETP.GE.U32.AND P0, PT, R8, UR6, PT ;  /* 0x0000000608007c0c */ /* 0x000fe2000bf06070 */
[----:B------:R-:W-:-:S05]  /*58b0*/  IMAD.IADD R9, R9, 0x1, R17 ;  /* 0x0000000109097824 */ /* 0x000fca00078e0211 */
[----:B------:R-:W-:-:S13]  /*58c0*/  ISETP.GE.U32.AND.EX P0, PT, R9, UR7, PT, P0 ;  /* 0x0000000709007c0c */ /* 0x000fda000bf06100 */
[----:B------:R-:W-:Y:S05]  /*58d0*/  @P0 BRA `(.L_x_40) ;  /* 0x0000000400640947 */ /* 0x000fea0003800000 */
[----:B------:R-:W2:Y:S01]  /*58e0*/  S2R R28, SR_CTAID.X ;  /* 0x00000000001c7919 */ /* 0x000ea20000002500 */
[----:B0-----:R-:W0:Y:S01]  /*58f0*/  LDC.64 R22, c[0x0][0x628] ;  /* 0x00018a00ff167b82 */ /* 0x001e220000000a00 */
[----:B------:R-:W-:Y:S01]  /*5900*/  ULDC UR6, c[0x0][0x150] ;  /* 0x0000540000067ab9 */ /* 0x000fe20000000800 */
[----:B------:R-:W-:Y:S01]  /*5910*/  IMAD.MOV.U32 R20, RZ, RZ, R8 ;  /* 0x000000ffff147224 */ /* 0x000fe200078e0008 */
[----:B-1----:R-:W1:Y:S01]  /*5920*/  S2R R30, SR_CTAID.Y ;  /* 0x00000000001e7919 */ /* 0x002e620000002600 */
[----:B------:R-:W-:-:S04]  /*5930*/  IMAD.MOV.U32 R21, RZ, RZ, R9 ;  /* 0x000000ffff157224 */ /* 0x000fc800078e0009 */
[----:B------:R-:W3:Y:S08]  /*5940*/  LDC R31, c[0x0][0x144] ;  /* 0x00005100ff1f7b82 */ /* 0x000ef00000000800 */
[----:B------:R-:W4:Y:S08]  /*5950*/  LDC R24, c[0x0][0x630] ;  /* 0x00018c00ff187b82 */ /* 0x000f300000000800 */
[----:B------:R-:W1:Y:S01]  /*5960*/  LDC.64 R26, c[0x0][0x620] ;  /* 0x00018800ff1a7b82 */ /* 0x000e620000000a00 */
[----:B0-----:R-:W-:-:S04]  /*5970*/  ISETP.NE.U32.AND P0, PT, R22, RZ, PT ;  /* 0x000000ff1600720c */ /* 0x001fc80003f05070 */
[----:B------:R-:W-:Y:S02]  /*5980*/  ISETP.NE.AND.EX P0, PT, R23, RZ, PT, P0 ;  /* 0x000000ff1700720c */ /* 0x000fe40003f05300 */
[----:B--2---:R-:W-:-:S05]  /*5990*/  I2FP.F32.U32 R16, R28 ;  /* 0x0000001c00107245 */ /* 0x004fca0000201000 */
[----:B------:R-:W-:-:S04]  /*59a0*/  FMUL R16, R16, UR6 ;  /* 0x0000000610107c20 */ /* 0x000fc80008400000 */
[----:B------:R0:W2:Y:S02]  /*59b0*/  F2I.U32.TRUNC.NTZ R29, R16 ;  /* 0x00000010001d7305 */ /* 0x0000a4000020f000 */
[----:B---34-:R-:W-:Y:S05]  /*59c0*/  @!P0 BRA `(.L_x_41) ;  /* 0x0000000000288947 */ /* 0x018fea0003800000 */
[----:B------:R-:W3:Y:S02]  /*59d0*/  LDC R17, c[0x0][0x634] ;  /* 0x00018d00ff117b82 */ /* 0x000ee40000000800 */
[----:B---3--:R-:W-:-:S05]  /*59e0*/  IADD3 R21, P0, R8, R17, RZ ;  /* 0x0000001108157210 */ /* 0x008fca0007f1e0ff */
[----:B------:R-:W-:-:S04]  /*59f0*/  IMAD.X R25, RZ, RZ, R9, P0 ;  /* 0x000000ffff197224 */ /* 0x000fc800000e0609 */
[----:B0-----:R-:W-:-:S04]  /*5a00*/  IMAD.WIDE.U32 R16, R25, R22, RZ ;  /* 0x0000001619107225 */ /* 0x001fc800078e00ff */
[----:B------:R-:W-:-:S04]  /*5a10*/  IMAD.WIDE.U32 R18, P0, R21, R23, R16 ;  /* 0x0000001715127225 */ /* 0x000fc80007800010 */
[----:B------:R-:W-:-:S04]  /*5a20*/  IMAD.WIDE.U32 R16, R21, R22, RZ ;  /* 0x0000001615107225 */ /* 0x000fc800078e00ff */
[----:B------:R-:W-:Y:S01]  /*5a30*/  IMAD.X R21, RZ, RZ, RZ, P0 ;  /* 0x000000ffff157224 */ /* 0x000fe200000e06ff */
[----:B------:R-:W-:Y:S01]  /*5a40*/  IADD3 RZ, P0, R17, R18, RZ ;  /* 0x0000001211ff7210 */ /* 0x000fe20007f1e0ff */
[----:B------:R-:W-:-:S04]  /*5a50*/  IMAD.MOV.U32 R20, RZ, RZ, R19 ;  /* 0x000000ffff147224 */ /* 0x000fc800078e0013 */
[----:B------:R-:W-:-:S08]  /*5a60*/  IMAD.WIDE.U32.X R20, R25, R23, R20, P0 ;  /* 0x0000001719147225 */ /* 0x000fd000000e0414 */
.L_x_41:
[----:B------:R-:W3:Y:S01]  /*5a70*/  LDC.64 R38, c[0x0][0x640] ;  /* 0x00019000ff267b82 */ /* 0x000ee20000000a00 */
[-C--:B------:R-:W-:Y:S01]  /*5a80*/  SHF.R.U64 R67, R20, R24.reuse, R21 ;  /* 0x0000001814437219 */ /* 0x080fe20000001215 */
[----:B--2---:R-:W-:Y:S01]  /*5a90*/  IMAD.MOV R29, RZ, RZ, -R29 ;  /* 0x000000ffff1d7224 */ /* 0x004fe200078e0a1d */
[----:B0-----:R-:W-:Y:S01]  /*5aa0*/  SHF.R.U32.HI R16, RZ, R24, R21 ;  /* 0x00000018ff107219 */ /* 0x001fe20000011615 */
[----:B------:R-:W-:Y:S01]  /*5ab0*/  ULDC UR6, c[0x0][0x154] ;  /* 0x0000550000067ab9 */ /* 0x000fe20000000800 */
[----:B------:R-:W-:Y:S01]  /*5ac0*/  IADD3 R19, P0, RZ, -R67, RZ ;  /* 0x80000043ff137210 */ /* 0x000fe20007f1e0ff */
[----:B------:R-:W-:Y:S02]  /*5ad0*/  IMAD R34, R31, R29, R28 ;  /* 0x0000001d1f227224 */ /* 0x000fe400078e021c */
[----:B------:R-:W0:Y:S01]  /*5ae0*/  LDC R20, c[0x0][0x618] ;  /* 0x00018600ff147b82 */ /* 0x000e220000000800 */
[----:B------:R-:W-:Y:S02]  /*5af0*/  IMAD.MOV.U32 R21, RZ, RZ, 0x1 ;  /* 0x00000001ff157424 */ /* 0x000fe400078e00ff */
[----:B------:R-:W-:-:S04]  /*5b00*/  IMAD.X R17, RZ, RZ, ~R16, P0 ;  /* 0x000000ffff117224 */ /* 0x000fc800000e0e10 */
[-C--:B-1----:R-:W-:Y:S01]  /*5b10*/  IMAD R18, R17, R26.reuse, RZ ;  /* 0x0000001a11127224 */ /* 0x082fe200078e02ff */
[----:B------:R-:W1:Y:S01]  /*5b20*/  LDC R32, c[0x0][0x608] ;  /* 0x00018200ff207b82 */ /* 0x000e620000000800 */
[----:B------:R-:W-:-:S04]  /*5b30*/  IMAD.WIDE.U32 R16, R19, R26, R8 ;  /* 0x0000001a13107225 */ /* 0x000fc800078e0008 */
[----:B------:R-:W-:Y:S01]  /*5b40*/  IMAD R19, R19, R27, R18 ;  /* 0x0000001b13137224 */ /* 0x000fe200078e0212 */
[----:B------:R-:W-:Y:S02]  /*5b50*/  I2FP.F32.U32 R18, R30 ;  /* 0x0000001e00127245 */ /* 0x000fe40000201000 */
[----:B------:R-:W2:Y:S01]  /*5b60*/  LDC R36, c[0x0][0x658] ;  /* 0x00019600ff247b82 */ /* 0x000ea20000000800 */
[----:B------:R-:W-:Y:S01]  /*5b70*/  IMAD.IADD R17, R17, 0x1, R19 ;  /* 0x0000000111117824 */ /* 0x000fe200078e0213 */
[----:B---3--:R-:W-:Y:S01]  /*5b80*/  ISETP.NE.U32.AND P0, PT, R38, RZ, PT ;  /* 0x000000ff2600720c */ /* 0x008fe20003f05070 */
[----:B------:R-:W-:Y:S01]  /*5b90*/  FMUL R18, R18, UR6 ;  /* 0x0000000612127c20 */ /* 0x000fe20008400000 */
[----:B------:R-:W-:Y:S02]  /*5ba0*/  IMAD.MOV.U32 R19, RZ, RZ, -0x1 ;  /* 0xffffffffff137424 */ /* 0x000fe400078e00ff */
[----:B------:R-:W-:Y:S01]  /*5bb0*/  ISETP.NE.AND.EX P0, PT, R39, RZ, PT, P0 ;  /* 0x000000ff2700720c */ /* 0x000fe20003f05300 */
[----:B------:R3:W4:Y:S01]  /*5bc0*/  F2I.U32.TRUNC.NTZ R26, R18 ;  /* 0x00000012001a7305 */ /* 0x000722000020f000 */
[----:B------:R-:W3:Y:S01]  /*5bd0*/  LDC R27, c[0x0][0x148] ;  /* 0x00005200ff1b7b82 */ /* 0x000ee20000000800 */
[----:B0-----:R-:W-:-:S02]  /*5be0*/  SHF.R.U64 R24, R16, R20, R17 ;  /* 0x0000001410187219 */ /* 0x001fc40000001211 */
[----:B------:R-:W-:-:S05]  /*5bf0*/  SHF.R.U32.HI R17, RZ, R20, R17 ;  /* 0x00000014ff117219 */ /* 0x000fca0000011611 */
[----:B------:R-:W0:Y:S01]  /*5c00*/  LDC R28, c[0x0][0x600] ;  /* 0x00018000ff1c7b82 */ /* 0x000e220000000800 */
[-CC-:B-1----:R-:W-:Y:S02]  /*5c10*/  SHF.R.U64 R22, R24, R32.reuse, R17.reuse ;  /* 0x0000002018167219 */ /* 0x182fe40000001211 */
[----:B------:R-:W-:-:S05]  /*5c20*/  SHF.R.U32.HI R17, RZ, R32, R17 ;  /* 0x00000020ff117219 */ /* 0x000fca0000011611 */
[----:B------:R-:W1:Y:S01]  /*5c30*/  LDC R31, c[0x0][0x648] ;  /* 0x00019200ff1f7b82 */ /* 0x000e620000000800 */
[-CC-:B--2---:R-:W-:Y:S02]  /*5c40*/  SHF.R.U64 R25, R22, R36.reuse, R17.reuse ;  /* 0x0000002416197219 */ /* 0x184fe40000001211 */
[-C--:B------:R-:W-:Y:S02]  /*5c50*/  SHF.L.U32 R19, R19, R36.reuse, RZ ;  /* 0x0000002413137219 */ /* 0x080fe400000006ff */
[-C--:B------:R-:W-:Y:S01]  /*5c60*/  SHF.R.U32.HI R17, RZ, R36.reuse, R17 ;  /* 0x00000024ff117219 */ /* 0x080fe20000011611 */
[----:B------:R-:W-:Y:S01]  /*5c70*/  IMAD.MOV.U32 R16, RZ, RZ, R25 ;  /* 0x000000ffff107224 */ /* 0x000fe200078e0019 */
[----:B------:R-:W-:Y:S01]  /*5c80*/  SHF.L.U32 R36, R21, R36, RZ ;  /* 0x0000002415247219 */ /* 0x000fe200000006ff */
[----:B------:R-:W2:Y:S01]  /*5c90*/  LDC R33, c[0x0][0x638] ;  /* 0x00018e00ff217b82 */ /* 0x000ea20000000800 */
[----:B------:R-:W-:-:S07]  /*5ca0*/  LOP3.LUT R29, RZ, R19, RZ, 0x33, !PT ;  /* 0x00000013ff1d7212 */ /* 0x000fce00078e33ff */
[----:B------:R-:W0:Y:S01]  /*5cb0*/  LDC R35, c[0x0][0x610] ;  /* 0x00018400ff237b82 */ /* 0x000e220000000800 */
[----:B----4-:R-:W-:Y:S05]  /*5cc0*/  @!P0 BRA `(.L_x_42) ;  /* 0x0000000000288947 */ /* 0x010fea0003800000 */
[----:B------:R-:W4:Y:S02]  /*5cd0*/  LDC R16, c[0x0][0x64c] ;  /* 0x00019300ff107b82 */ /* 0x000f240000000800 */
[----:B----4-:R-:W-:-:S05]  /*5ce0*/  IADD3 R21, P0, R25, R16, RZ ;  /* 0x0000001019157210 */ /* 0x010fca0007f1e0ff */
[----:B------:R-:W-:-:S04]  /*5cf0*/  IMAD.X R23, RZ, RZ, R17, P0 ;  /* 0x000000ffff177224 */ /* 0x000fc800000e0611 */
[----:B------:R-:W-:-:S04]  /*5d00*/  IMAD.WIDE.U32 R16, R23, R38, RZ ;  /* 0x0000002617107225 */ /* 0x000fc800078e00ff */
[----:B---3--:R-:W-:-:S04]  /*5d10*/  IMAD.WIDE.U32 R18, P0, R21, R39, R16 ;  /* 0x0000002715127225 */ /* 0x008fc80007800010 */
[----:B------:R-:W-:-:S04]  /*5d20*/  IMAD.WIDE.U32 R16, R21, R38, RZ ;  /* 0x0000002615107225 */ /* 0x000fc800078e00ff */
[----:B------:R-:W-:Y:S01]  /*5d30*/  IMAD.X R21, RZ, RZ, RZ, P0 ;  /* 0x000000ffff157224 */ /* 0x000fe200000e06ff */
[----:B------:R-:W-:Y:S01]  /*5d40*/  IADD3 RZ, P0, R17, R18, RZ ;  /* 0x0000001211ff7210 */ /* 0x000fe20007f1e0ff */
[----:B------:R-:W-:-:S04]  /*5d50*/  IMAD.MOV.U32 R20, RZ, RZ, R19 ;  /* 0x000000ffff147224 */ /* 0x000fc800078e0013 */
[----:B------:R-:W-:-:S08]  /*5d60*/  IMAD.WIDE.U32.X R16, R23, R39, R20, P0 ;  /* 0x0000002717107225 */ /* 0x000fd000000e0414 */
.L_x_42:
[----:B------:R-:W-:Y:S01]  /*5d70*/  ISETP.NE.AND P0, PT, R7, 0x1, PT ;  /* 0x000000010700780c */ /* 0x000fe20003f05270 */
[----:B0-----:R-:W-:Y:S01]  /*5d80*/  VIADD R19, R28, 0xffffffff ;  /* 0xffffffff1c137836 */ /* 0x001fe20000000000 */
[----:B-1----:R-:W-:Y:S01]  /*5d90*/  SHF.R.U64 R16, R16, R31, R17 ;  /* 0x0000001f10107219 */ /* 0x002fe20000001211 */
[----:B------:R-:W-:Y:S01]  /*5da0*/  IMAD.MOV R26, RZ, RZ, -R26 ;  /* 0x000000ffff1a7224 */ /* 0x000fe200078e0a1a */
[----:B------:R-:W-:Y:S02]  /*5db0*/  LOP3.LUT R17, R22, R29, RZ, 0xc0, !PT ;  /* 0x0000001d16117212 */ /* 0x000fe400078ec0ff */
[----:B------:R-:W-:Y:S01]  /*5dc0*/  LOP3.LUT R19, R24, R19, RZ, 0xc0, !PT ;  /* 0x0000001318137212 */ /* 0x000fe200078ec0ff */
[----:B---3--:R-:W-:Y:S02]  /*5dd0*/  IMAD.MOV R18, RZ, RZ, -R16 ;  /* 0x000000ffff127224 */ /* 0x008fe400078e0a10 */
[----:B------:R-:W-:Y:S02]  /*5de0*/  IMAD R17, R36, R16, R17 ;  /* 0x0000001024117224 */ /* 0x000fe400078e0211 */
[----:B--2---:R-:W-:-:S02]  /*5df0*/  IMAD R16, R18, R33, R25 ;  /* 0x0000002112107224 */ /* 0x004fc400078e0219 */
[----:B------:R-:W-:Y:S02]  /*5e00*/  @P0 IMAD R34, R27, R26, R30 ;  /* 0x0000001a1b220224 */ /* 0x000fe400078e021e */
[----:B------:R-:W-:Y:S02]  /*5e10*/  IMAD.MOV.U32 R18, RZ, RZ, 0x1 ;  /* 0x00000001ff127424 */ /* 0x000fe400078e00ff */
[----:B------:R-:W-:Y:S02]  /*5e20*/  IMAD R24, R17, R35, R34 ;  /* 0x0000002311187224 */ /* 0x000fe400078e0222 */
[----:B------:R-:W-:Y:S01]  /*5e30*/  IMAD R17, R16, R28, R19 ;  /* 0x0000001c10117224 */ /* 0x000fe200078e0213 */
[----:B------:R-:W-:-:S04]  /*5e40*/  PRMT R16, R18, 0x7610, R16 ;  /* 0x0000761012107816 */ /* 0x000fc80000000010 */
[----:B------:R-:W-:Y:S02]  /*5e50*/  SEL R20, R17, R24, !P0 ;  /* 0x0000001811147207 */ /* 0x000fe40004000000 */
[----:B------:R-:W-:-:S07]  /*5e60*/  SEL R24, R24, R17, !P0 ;  /* 0x0000001118187207 */ /* 0x000fce0004000000 */
.L_x_40:
[----:B------:R-:W-:Y:S01]  /*5e70*/  UIADD3 UR5, UR9, UR5, URZ ;  /* 0x0000000509057290 */ /* 0x000fe2000fffe03f */
[----:B------:R-:W-:Y:S01]  /*5e80*/  LOP3.LUT P0, RZ, R16, 0xff, RZ, 0xc0, !PT ;  /* 0x000000ff10ff7812 */ /* 0x000fe2000780c0ff */
[----:B------:R-:W-:Y:S02]  /*5e90*/  IMAD.MOV.U32 R66, RZ, RZ, R24 ;  /* 0x000000ffff427224 */ /* 0x000fe400078e0018 */
[----:B------:R-:W-:Y:S02]  /*5ea0*/  USHF.R.U32.HI UR6, URZ, 0x1, UR5 ;  /* 0x000000013f067899 */ /* 0x000fe40008011605 */
[----:B------:R-:W-:Y:S02]  /*5eb0*/  UISETP.GT.U32.AND UP1, UPT, UR5, 0x1, UPT ;  /* 0x000000010500788c */ /* 0x000fe4000bf24070 */
[----:B------:R-:W-:Y:S02]  /*5ec0*/  ULOP3.LUT UR6, UR6, 0x1, URZ, 0xc0, !UPT ;  /* 0x0000000106067892 */ /* 0x000fe4000f8ec03f */
[----:B------:R-:W-:-:S02]  /*5ed0*/  UISETP.LT.U32.AND UP1, UPT, UR9, 0x2, UP1 ;  /* 0x000000020900788c */ /* 0x000fc40008f21070 */
[----:B------:R-:W-:Y:S02]  /*5ee0*/  UISETP.NE.U32.AND UP0, UPT, UR6, 0x1, UPT ;  /* 0x000000010600788c */ /* 0x000fe4000bf05070 */
[----:B------:R-:W-:Y:S02]  /*5ef0*/  USEL UR7, URZ, 0x1, !UP1 ;  /* 0x000000013f077887 */ /* 0x000fe4000c800000 */
[----:B------:R-:W-:Y:S02]  /*5f00*/  UISETP.GT.U32.AND UP0, UPT, UR9, 0x1, !UP0 ;  /* 0x000000010900788c */ /* 0x000fe4000c704070 */
[----:B------:R-:W-:Y:S02]  /*5f10*/  ULOP3.LUT UR5, UR5, 0x1, URZ, 0xc0, !UPT ;  /* 0x0000000105057892 */ /* 0x000fe4000f8ec03f */
[----:B------:R-:W-:-:S04]  /*5f20*/  USEL UR6, URZ, 0x1, !UP0 ;  /* 0x000000013f067887 */ /* 0x000fc8000c000000 */
[----:B------:R-:W-:Y:S01]  /*5f30*/  ULOP3.LUT UR4, UR6, UR4, UR7, 0x96, !UPT ;  /* 0x0000000406047292 */ /* 0x000fe2000f8e9607 */
[----:B------:R-:W-:Y:S11]  /*5f40*/  @P0 BRA `(.L_x_43) ;  /* 0xffffffb000b40947 */ /* 0x000ff6000383ffff */
[----:B------:R-:W-:Y:S05]  /*5f50*/  EXIT ;  /* 0x000000000000794d */ /* 0x000fea0003800000 */
.L_x_7:
[----:B0-----:R-:W-:Y:S01]  /*5f60*/  ULDC.64 UR4, c[0x0][0x650] ;  /* 0x0001940000047ab9 */ /* 0x001fe20000000a00 */
        /* <DEDUP_REMOVED lines=25> */
.L_x_45:
[----:B------:R-:W0:Y:S01]  /*6100*/  LDC.64 R28, c[0x0][0x640] ;  /* 0x00019000ff1c7b82 */ /* 0x000e220000000a00 */
[-CC-:B------:R-:W-:Y:S01]  /*6110*/  SHF.R.U64 R18, R16, R12.reuse, R17.reuse ;  /* 0x0000000c10127219 */ /* 0x180fe20000001211 */
[----:B------:R-:W-:Y:S01]  /*6120*/  IMAD.MOV.U32 R26, RZ, RZ, 0x1 ;  /* 0x00000001ff1a7424 */ /* 0x000fe200078e00ff */
[----:B------:R-:W-:Y:S02]  /*6130*/  SHF.R.U32.HI R2, RZ, R12, R17 ;  /* 0x0000000cff027219 */ /* 0x000fe40000011611 */
        /* <DEDUP_REMOVED lines=8> */
[----:B------:R-:W-:Y:S01]  /*61c0*/  IMAD.IADD R3, R3, 0x1, R15 ;  /* 0x0000000103037824 */ /* 0x000fe200078e020f */
[----:B0-----:R-:W-:-:S04]  /*61d0*/  ISETP.NE.U32.AND P0, PT, R28, RZ, PT ;  /* 0x000000ff1c00720c */ /* 0x001fc80003f05070 */
[----:B------:R-:W-:Y:S02]  /*61e0*/  ISETP.NE.AND.EX P0, PT, R29, RZ, PT, P0 ;  /* 0x000000ff1d00720c */ /* 0x000fe40003f05300 */
[----:B------:R-:W0:Y:S01]  /*61f0*/  LDC R23, c[0x0][0x600] ;  /* 0x00018000ff177b82 */ /* 0x000e220000000800 */
[-CC-:B-1----:R-:W-:Y:S02]  /*6200*/  SHF.R.U64 R12, R2, R14.reuse, R3.reuse ;  /* 0x0000000e020c7219 */ /* 0x182fe40000001203 */
[----:B------:R-:W-:Y:S01]  /*6210*/  SHF.R.U32.HI R3, RZ, R14, R3 ;  /* 0x0000000eff037219 */ /* 0x000fe20000011603 */
[----:B------:R-:W-:-:S04]  /*6220*/  IMAD.MOV.U32 R14, RZ, RZ, -0x1 ;  /* 0xffffffffff0e7424 */ /* 0x000fc800078e00ff */
        /* <DEDUP_REMOVED lines=21> */
.L_x_46:
[----:B------:R-:W-:Y:S01]  /*6380*/  ISETP.NE.AND P0, PT, R7, 0x1, PT ;  /* 0x000000010700780c */ /* 0x000fe20003f05270 */
[----:B0-----:R-:W-:Y:S01]  /*6390*/  VIADD R15, R23, 0xffffffff ;  /* 0xffffffff170f7836 */ /* 0x001fe20000000000 */
[----:B-1----:R-:W-:Y:S02]  /*63a0*/  SHF.R.U64 R3, R2, R24, R3 ;  /* 0x0000001802037219 */ /* 0x002fe40000001203 */
[----:B------:R-:W-:Y:S02]  /*63b0*/  SHF.L.U32 R26, R26, R27, RZ ;  /* 0x0000001b1a1a7219 */ /* 0x000fe400000006ff */
[----:B------:R-:W-:Y:S01]  /*63c0*/  LOP3.LUT R2, R21, R30, RZ, 0xc0, !PT ;  /* 0x0000001e15027212 */ /* 0x000fe200078ec0ff */
[----:B------:R-:W-:Y:S01]  /*63d0*/  IMAD.MOV R11, RZ, RZ, -R3 ;  /* 0x000000ffff0b7224 */ /* 0x000fe200078e0a03 */
[----:B------:R-:W-:-:S03]  /*63e0*/  LOP3.LUT R12, R12, R15, RZ, 0xc0, !PT ;  /* 0x0000000f0c0c7212 */ /* 0x000fc600078ec0ff */
[----:B------:R-:W-:Y:S02]  /*63f0*/  IMAD R2, R26, R3, R2 ;  /* 0x000000031a027224 */ /* 0x000fe400078e0202 */
[----:B------:R-:W-:Y:S02]  /*6400*/  @P0 IMAD R5, R13, R22, R10 ;  /* 0x000000160d050224 */ /* 0x000fe400078e020a */
[----:B--2---:R-:W-:Y:S02]  /*6410*/  IMAD R3, R11, R25, R20 ;  /* 0x000000190b037224 */ /* 0x004fe400078e0214 */
[----:B---3--:R-:W-:Y:S02]  /*6420*/  IMAD R2, R2, R31, R5 ;  /* 0x0000001f02027224 */ /* 0x008fe400078e0205 */
[----:B------:R-:W-:Y:S02]  /*6430*/  IMAD R5, R3, R23, R12 ;  /* 0x0000001703057224 */ /* 0x000fe400078e020c */
[----:B------:R-:W-:-:S03]  /*6440*/  IMAD.MOV.U32 R10, RZ, RZ, 0x1 ;  /* 0x00000001ff0a7424 */ /* 0x000fc600078e00ff */
[----:B------:R-:W-:Y:S02]  /*6450*/  SEL R3, R5, R2, !P0 ;  /* 0x0000000205037207 */ /* 0x000fe40004000000 */
[----:B------:R-:W-:Y:S02]  /*6460*/  PRMT R12, R10, 0x7610, R12 ;  /* 0x000076100a0c7816 */ /* 0x000fe4000000000c */
[----:B------:R-:W-:-:S07]  /*6470*/  SEL R2, R2, R5, !P0 ;  /* 0x0000000502027207 */ /* 0x000fce0004000000 */
.L_x_44:
[----:B------:R-:W-:-:S08]  /*6480*/  NOP ;  /* 0x0000000000007918 */ /* 0x000fd00000000000 */
[----:B------:R-:W0:-:S00]  /*6490*/  USETMAXREG.DEALLOC.CTAPOOL 0x28 ;  /* 0x00000028000079c8 */ /* 0x000e0000080e0500 */
[----:B0-----:R-:W-:-:S13]  /*64a0*/  ISETP.NE.AND P0, PT, R4, RZ, PT ;  /* 0x000000ff0400720c */ /* 0x001fda0003f05270 */
[----:B------:R-:W-:Y:S05]  /*64b0*/  @P0 EXIT ;  /* 0x000000000000094d */ /* 0x000fea0003800000 */
[----:B------:R-:W-:Y:S01]  /*64c0*/  LOP3.LUT P0, RZ, R12, 0xff, RZ, 0xc0, !PT ;  /* 0x000000ff0cff7812 */ /* 0x000fe2000780c0ff */
[----:B------:R-:W-:Y:S02]  /*64d0*/  IMAD.MOV.U32 R16, RZ, RZ, 0x1 ;  /* 0x00000001ff107424 */ /* 0x000fe400078e00ff */
[----:B------:R-:W-:-:S10]  /*64e0*/  IMAD.MOV.U32 R15, RZ, RZ, RZ ;  /* 0x000000ffff0f7224 */ /* 0x000fd400078e00ff */
[----:B------:R-:W-:Y:S05]  /*64f0*/  @!P0 BRA `(.L_x_47) ;  /* 0x0000000c00748947 */ /* 0x000fea0003800000 */
[----:B------:R-:W0:Y:S01]  /*6500*/  LDC R4, c[0x0][0x28c] ;  /* 0x0000a300ff047b82 */ /* 0x000e220000000800 */
[----:B------:R-:W1:Y:S01]  /*6510*/  S2R R11, SR_CgaCtaId ;  /* 0x00000000000b7919 */ /* 0x000e620000008800 */
[----:B------:R-:W-:Y:S01]  /*6520*/  ULDC UR5, c[0x0][0x658] ;  /* 0x0001960000057ab9 */ /* 0x000fe20000000800 */
[----:B------:R-:W-:Y:S01]  /*6530*/  UMOV UR7, 0xffffffff ;  /* 0xffffffff00077882 */ /* 0x000fe20000000000 */
[----:B------:R-:W-:Y:S01]  /*6540*/  ULDC UR6, c[0x0][0xc] ;  /* 0x0000030000067ab9 */ /* 0x000fe20000000800 */
[----:B------:R-:W-:Y:S01]  /*6550*/  USHF.L.U32 UR9, UR7, UR5, URZ ;  /* 0x0000000507097299 */ /* 0x000fe2000800063f */
[----:B------:R-:W-:Y:S01]  /*6560*/  BSSY B0, `(.L_x_47) ;  /* 0x00000d6000007945 */ /* 0x000fe20003800000 */
[----:B------:R-:W-:Y:S01]  /*6570*/  UMOV UR8, 0x1 ;  /* 0x0000000100087882 */ /* 0x000fe20000000000 */
[----:B------:R-:W-:Y:S01]  /*6580*/  ULDC UR7, c[0x0][0x10] ;  /* 0x0000040000077ab9 */ /* 0x000fe20000000800 */
[----:B------:R-:W-:Y:S01]  /*6590*/  USHF.L.U32 UR5, UR8, UR5, URZ ;  /* 0x0000000508057299 */ /* 0x000fe2000800063f */
[----:B------:R-:W-:Y:S01]  /*65a0*/  IMAD.MOV.U32 R13, RZ, RZ, 0x1 ;  /* 0x00000001ff0d7424 */ /* 0x000fe200078e00ff */
[----:B------:R-:W-:Y:S01]  /*65b0*/  UIMAD.WIDE.U32 UR6, UR6, UR7, URZ ;  /* 0x00000007060672a5 */ /* 0x000fe2000f8e003f */
[----:B------:R-:W-:Y:S01]  /*65c0*/  LOP3.LUT R17, R6, 0x2, RZ, 0xfc, !PT ;  /* 0x0000000206117812 */ /* 0x000fe200078efcff */
[----:B------:R-:W-:Y:S01]  /*65d0*/  ULDC UR8, c[0x0][0x14] ;  /* 0x0000050000087ab9 */ /* 0x000fe20000000800 */
[----:B------:R-:W-:Y:S01]  /*65e0*/  IMAD.MOV.U32 R16, RZ, RZ, 0x1 ;  /* 0x00000001ff107424 */ /* 0x000fe200078e00ff */
[----:B------:R-:W-:Y:S01]  /*65f0*/  UIMAD.WIDE.U32 UR30, UR6, UR8, URZ ;  /* 0x00000008061e72a5 */ /* 0x000fe2000f8e003f */
[----:B------:R-:W-:Y:S01]  /*6600*/  IMAD.MOV.U32 R15, RZ, RZ, RZ ;  /* 0x000000ffff0f7224 */ /* 0x000fe200078e00ff */
[----:B------:R-:W-:Y:S01]  /*6610*/  UIMAD UR7, UR7, UR8, URZ ;  /* 0x00000008070772a4 */ /* 0x000fe2000f8e023f */
[----:B------:R-:W-:Y:S01]  /*6620*/  ULDC UR4, c[0x0][0x600] ;  /* 0x0001800000047ab9 */ /* 0x000fe20000000800 */
[----:B------:R-:W-:-:S02]  /*6630*/  ULOP3.LUT UR6, URZ, UR9, URZ, 0x33, !UPT ;  /* 0x000000093f067292 */ /* 0x000fc4000f8e333f */
[----:B------:R-:W-:Y:S01]  /*6640*/  UIADD3 UR4, UR4, -0x1, URZ ;  /* 0xffffffff04047890 */ /* 0x000fe2000fffe03f */
[----:B0-----:R-:W-:Y:S01]  /*6650*/  VIADD R4, R4, 0xff ;  /* 0x000000ff04047836 */ /* 0x001fe20000000000 */
[----:B------:R-:W-:Y:S01]  /*6660*/  UIADD3 UR7, UR31, UR7, URZ ;  /* 0x000000071f077290 */ /* 0x000fe2000fffe03f */
[----:B------:R-:W-:-:S03]  /*6670*/  ULDC.64 UR38, c[0x0][0x198] ;  /* 0x0000660000267ab9 */ /* 0x000fc60000000a00 */
[----:B------:R-:W-:-:S04]  /*6680*/  SHF.R.S32.HI R5, RZ, 0x1f, R4 ;  /* 0x0000001fff057819 */ /* 0x000fc80000011404 */
[----:B------:R-:W-:Y:S01]  /*6690*/  LEA.HI R5, R5, R4, RZ, 0x8 ;  /* 0x0000000405057211 */ /* 0x000fe200078f40ff */
[C---:B-1----:R-:W-:Y:S02]  /*66a0*/  IMAD.SHL.U32 R12, R11.reuse, 0x8, RZ ;  /* 0x000000080b0c7824 */ /* 0x042fe400078e00ff */
[----:B------:R-:W-:Y:S01]  /*66b0*/  IMAD.SHL.U32 R11, R11, 0x400, RZ ;  /* 0x000004000b0b7824 */ /* 0x000fe200078e00ff */
[----:B------:R-:W-:Y:S02]  /*66c0*/  SHF.R.S32.HI R14, RZ, 0x8, R5 ;  /* 0x00000008ff0e7819 */ /* 0x000fe40000011405 */
[----:B------:R-:W-:Y:S02]  /*66d0*/  LOP3.LUT R12, R12, 0x8, RZ, 0xc0, !PT ;  /* 0x000000080c0c7812 */ /* 0x000fe400078ec0ff */
[----:B------:R-:W-:Y:S01]  /*66e0*/  LOP3.LUT R11, R11, 0x400, RZ, 0xc0, !PT ;  /* 0x000004000b0b7812 */ /* 0x000fe200078ec0ff */
[----:B------:R-:W-:-:S07]  /*66f0*/  VIADD R10, R14, 0x1 ;  /* 0x000000010e0a7836 */ /* 0x000fce0000000000 */
.L_x_58:
[----:B------:R-:W-:-:S03]  /*6700*/  UMOV UR8, 0xffffffff ;  /* 0xffffffff00087882 */ /* 0x000fc60000000000 */
[----:B------:R-:W-:Y:S05]  /*6710*/  BRA.DIV UR8, `(.L_x_48) ;  /* 0x0000000e08947947 */ /* 0x000fea000b800000 */
[----:B------:R-:W-:-:S13]  /*6720*/  ELECT P0, URZ, PT ;  /* 0x00000000003f782f */ /* 0x000fda0003800000 */
.L_x_67:
[----:B------:R-:W0:Y:S01]  /*6730*/  LDC R4, c[0x0][0x28c] ;  /* 0x0000a300ff047b82 */ /* 0x000e220000000800 */
[----:B------:R-:W-:Y:S01]  /*6740*/  BSSY B1, `(.L_x_49) ;  /* 0x0000044000017945 */ /* 0x000fe20003800000 */
[----:B0-----:R-:W-:-:S13]  /*6750*/  ISETP.LT.OR P0, PT, R4, 0x1, !P0 ;  /* 0x000000010400780c */ /* 0x001fda0004701670 */
[----:B------:R-:W-:Y:S05]  /*6760*/  @P0 BRA `(.L_x_50) ;  /* 0x0000000400040947 */ /* 0x000fea0003800000 */
[----:B------:R-:W-:Y:S02]  /*6770*/  IMAD R21, R2, 0x180, RZ ;  /* 0x0000018002157824 */ /* 0x000fe400078e02ff */
[----:B------:R-:W-:Y:S02]  /*6780*/  IMAD R22, R3, 0x10, R12 ;  /* 0x0000001003167824 */ /* 0x000fe400078e020c */
[----:B------:R-:W-:Y:S02]  /*6790*/  IMAD.MOV.U32 R24, RZ, RZ, RZ ;  /* 0x000000ffff187224 */ /* 0x000fe400078e00ff */
[----:B------:R-:W-:Y:S02]  /*67a0*/  IMAD.MOV.U32 R2, RZ, RZ, R10 ;  /* 0x000000ffff027224 */ /* 0x000fe400078e000a */
[----:B------:R-:W-:Y:S02]  /*67b0*/  IMAD.MOV.U32 R3, RZ, RZ, R16 ;  /* 0x000000ffff037224 */ /* 0x000fe400078e0010 */
[----:B------:R-:W-:-:S07]  /*67c0*/  IMAD.MOV.U32 R4, RZ, RZ, R15 ;  /* 0x000000ffff047224 */ /* 0x000fce00078e000f */
.L_x_53:
[----:B------:R-:W0:Y:S01]  /*67d0*/  S2R R20, SR_CgaCtaId ;  /* 0x0000000000147919 */ /* 0x000e220000008800 */
[----:B------:R-:W-:Y:S02]  /*67e0*/  MOV R5, 0x400 ;  /* 0x0000040000057802 */ /* 0x000fe40000000f00 */
[----:B------:R-:W-:-:S13]  /*67f0*/  LOP3.LUT P1, RZ, R0, 0x7f, RZ, 0xc0, !PT ;  /* 0x0000007f00ff7812 */ /* 0x000fda000782c0ff */
[----:B------:R-:W1:Y:S01]  /*6800*/  @!P1 LDC R19, c[0x0][0x500] ;  /* 0x00014000ff139b82 */ /* 0x000e620000000800 */
[----:B0-----:R-:W-:Y:S02]  /*6810*/  LEA R23, R20, R5, 0x18 ;  /* 0x0000000514177211 */ /* 0x001fe400078ec0ff */
[----:B------:R-:W-:-:S03]  /*6820*/  SHF.L.U32 R5, R3, 0x1f, RZ ;  /* 0x0000001f03057819 */ /* 0x000fc600000006ff */
[----:B------:R-:W-:-:S04]  /*6830*/  IMAD R20, R4, 0x8, R23 ;  /* 0x0000000804147824 */ /* 0x000fc800078e0217 */
[----:B------:R-:W0:Y:S02]  /*6840*/  SYNCS.PHASECHK.TRANS64.TRYWAIT P0, [R20+URZ+0x10], R5 ;  /* 0x00001005140075a7 */ /* 0x000e24000800017f */
[----:B01----:R-:W-:Y:S05]  /*6850*/  @!P0 BRA `(.L_x_51) ;  /* 0x0000000c00648947 */ /* 0x003fea0003800000 */
.L_x_68:
[----:B0-----:R-:W-:Y:S01]  /*6860*/  PRMT R5, R17, 0x9910, RZ ;  /* 0x0000991011057816 */ /* 0x001fe200000000ff */
[----:B------:R0:W-:Y:S03]  /*6870*/  @!P1 SYNCS.ARRIVE.TRANS64 RZ, [R20+URZ], R19 ;  /* 0x0000001314ff99a7 */ /* 0x0001e6000800003f */
[----:B------:R-:W-:-:S13]  /*6880*/  ISETP.NE.AND P0, PT, R5, 0x2, PT ;  /* 0x000000020500780c */ /* 0x000fda0003f05270 */
[----:B0-----:R-:W-:Y:S05]  /*6890*/  @P0 BRA `(.L_x_52) ;  /* 0x0000000000040947 */ /* 0x001fea0003800000 */
[----:B------:R-:W-:Y:S01]  /*68a0*/  BPT.TRAP 0x1 ;  /* 0x000000040000795c */ /* 0x000fe20000300000 */
.L_x_52:
[----:B------:R-:W-:Y:S01]  /*68b0*/  IMAD R5, R4, 0x18000, R23 ;  /* 0x0001800004057824 */ /* 0x000fe200078e0217 */
[----:B------:R-:W-:Y:S01]  /*68c0*/  R2UR UR34, R24 ;  /* 0x00000000182272ca */ /* 0x000fe200000e0000 */
[----:B------:R-:W-:Y:S01]  /*68d0*/  VIADD R2, R2, 0xffffffff ;  /* 0xffffffff02027836 */ /* 0x000fe20000000000 */
[----:B------:R-:W-:Y:S01]  /*68e0*/  R2UR UR33, R20 ;  /* 0x00000000142172ca */ /* 0x000fe200000e0000 */
[----:B------:R-:W-:Y:S01]  /*68f0*/  UIADD3 UR14, UP0, UR38, 0xf0, URZ ;  /* 0x000000f0260e7890 */ /* 0x000fe2000ff1e03f */
[----:B------:R-:W-:Y:S01]  /*6900*/  R2UR UR24, R5 ;  /* 0x00000000051872ca */ /* 0x000fe200000e0000 */
[----:B------:R-:W-:Y:S01]  /*6910*/  IMAD R5, R4, 0x1000, R11 ;  /* 0x0000100004057824 */ /* 0x000fe200078e020b */
[----:B------:R-:W-:Y:S01]  /*6920*/  R2UR UR36, R18 ;  /* 0x00000000122472ca */ /* 0x000fe200000e0000 */
[----:B------:R-:W-:Y:S01]  /*6930*/  UIADD3 UR40, UP1, UR38, 0x1f0, URZ ;  /* 0x000001f026287890 */ /* 0x000fe2000ff3e03f */
[----:B------:R-:W-:Y:S01]  /*6940*/  R2UR UR35, R21 ;  /* 0x00000000152372ca */ /* 0x000fe200000e0000 */
[----:B------:R-:W-:Y:S01]  /*6950*/  IMAD.IADD R5, R23, 0x1, R5 ;  /* 0x0000000117057824 */ /* 0x000fe200078e0205 */
[----:B------:R-:W-:Y:S01]  /*6960*/  R2UR UR19, R22 ;  /* 0x00000000161372ca */ /* 0x000fe200000e0000 */
[----:B------:R-:W-:Y:S01]  /*6970*/  UIADD3.X UR15, URZ, UR39, URZ, UP0, !UPT ;  /* 0x000000273f0f7290 */ /* 0x000fe200087fe43f */
[----:B------:R-:W-:Y:S01]  /*6980*/  ISETP.GT.AND P1, PT, R2, 0x1, PT ;  /* 0x000000010200780c */ /* 0x000fe20003f24270 */
[----:B------:R-:W-:Y:S01]  /*6990*/  UIADD3 UR26, UR34, 0x80, URZ ;  /* 0x00000080221a7890 */ /* 0x000fe2000fffe03f */
[----:B------:R-:W-:Y:S01]  /*69a0*/  R2UR UR8, R5 ;  /* 0x00000000050872ca */ /* 0x000fe200000e0000 */
[----:B------:R-:W-:Y:S01]  /*69b0*/  UIADD3.X UR41, URZ, UR39, URZ, UP1, !UPT ;  /* 0x000000273f297290 */ /* 0x000fe20008ffe43f */
[----:B------:R-:W-:Y:S01]  /*69c0*/  VIADD R4, R4, 0x1 ;  /* 0x0000000104047836 */ /* 0x000fe20000000000 */
[----:B------:R-:W-:Y:S01]  /*69d0*/  UIADD3 UR32, UR24, 0x100, URZ ;  /* 0x0000010018207890 */ /* 0x000fe2000fffe03f */
[----:B------:R-:W-:Y:S01]  /*69e0*/  VIADD R24, R24, 0x100 ;  /* 0x0000010018187836 */ /* 0x000fe20000000000 */
[----:B------:R-:W-:Y:S01]  /*69f0*/  UIADD3 UR24, UR24, 0xc100, URZ ;  /* 0x0000c10018187890 */ /* 0x000fe2000fffe03f */
[----:B------:R-:W-:Y:S01]  /*6a00*/  UMOV UR22, 0x0 ;  /* 0x0000000000167882 */ /* 0x000fe20000000000 */
[----:B------:R-:W-:Y:S01]  /*6a10*/  UMOV UR23, 0x10000000 ;  /* 0x1000000000177882 */ /* 0x000fe20000000000 */
[----:B------:R-:W-:Y:S01]  /*6a20*/  ISETP.NE.AND P0, PT, R4, 0x2, PT ;  /* 0x000000020400780c */ /* 0x000fe20003f05270 */
[----:B------:R-:W-:Y:S01]  /*6a30*/  UMOV UR25, UR33 ;  /* 0x0000002100197c82 */ /* 0x000fe20008000000 */
[----:B------:R-:W-:Y:S01]  /*6a40*/  UMOV UR28, UR36 ;  /* 0x00000024001c7c82 */ /* 0x000fe20008000000 */
[----:B------:R-:W-:-:S02]  /*6a50*/  UMOV UR27, UR35 ;  /* 0x00000023001b7c82 */ /* 0x000fc40008000000 */
[----:B------:R-:W-:Y:S01]  /*6a60*/  UIADD3 UR16, UR8, 0x30100, URZ ;  /* 0x0003010008107890 */ /* 0x000fe2000fffe03f */
[----:B------:R0:W-:Y:S01]  /*6a70*/  UTMALDG.3D [UR32], [UR14], desc[UR22] ;  /* 0x000016200e0075b4 */ /* 0x0001e20008011000 */
[----:B------:R-:W-:Y:S01]  /*6a80*/  UIADD3 UR8, UR8, 0x30900, URZ ;  /* 0x0003090008087890 */ /* 0x000fe2000fffe03f */
[----:B------:R-:W-:Y:S01]  /*6a90*/  SEL R20, RZ, 0x1, P0 ;  /* 0x00000001ff147807 */ /* 0x000fe20000000000 */
[----:B------:R-:W-:Y:S01]  /*6aa0*/  UMOV UR13, 0x30000 ;  /* 0x00030000000d7882 */ /* 0x000fe20000000000 */
[----:B------:R-:W-:Y:S01]  /*6ab0*/  UMOV UR17, UR33 ;  /* 0x0000002100117c82 */ /* 0x000fe20008000000 */
[----:B------:R-:W-:Y:S01]  /*6ac0*/  UMOV UR18, UR34 ;  /* 0x0000002200127c82 */ /* 0x000fe20008000000 */
[----:B------:R-:W-:Y:S01]  /*6ad0*/  UMOV UR20, UR36 ;  /* 0x0000002400147c82 */ /* 0x000fe20008000000 */
[----:B------:R-:W-:Y:S01]  /*6ae0*/  UMOV UR9, UR33 ;  /* 0x0000002100097c82 */ /* 0x000fe20008000000 */
[----:B------:R-:W-:Y:S01]  /*6af0*/  UMOV UR11, UR19 ;  /* 0x00000013000b7c82 */ /* 0x000fe20008000000 */
[----:B------:R-:W-:Y:S01]  /*6b00*/  UMOV UR12, UR36 ;  /* 0x00000024000c7c82 */ /* 0x000fe20008000000 */
[----:B------:R0:W-:Y:S01]  /*6b10*/  UTMALDG.3D [UR24], [UR14], desc[UR22] ;  /* 0x000016180e0075b4 */ /* 0x0001e20008011000 */
[----:B------:R-:W-:Y:S01]  /*6b20*/  UMOV UR10, UR26 ;  /* 0x0000001a000a7c82 */ /* 0x000fe20008000000 */
[----:B------:R-:W-:-:S02]  /*6b30*/  LOP3.LUT R3, R3, R20, RZ, 0x3c, !PT ;  /* 0x0000001403037212 */ /* 0x000fc400078e3cff */
[----:B------:R-:W-:Y:S01]  /*6b40*/  SEL R4, R4, RZ, P0 ;  /* 0x000000ff04047207 */ /* 0x000fe20000000000 */
[----:B------:R0:W-:Y:S01]  /*6b50*/  UTMALDG.3D.MULTICAST [UR16], [UR40], UR13, desc[UR22] ;  /* 0x00001610280073b4 */ /* 0x0001e2000801180d */
[----:B------:R0:W-:Y:S02]  /*6b60*/  UTMALDG.3D.MULTICAST [UR8], [UR40], UR13, desc[UR22] ;  /* 0x00001608280073b4 */ /* 0x0001e4000801180d */
[----:B0-----:R-:W-:Y:S05]  /*6b70*/  @P1 BRA `(.L_x_53) ;  /* 0xfffffffc00141947 */ /* 0x001fea000383ffff */
.L_x_50:
[----:B------:R-:W-:Y:S05]  /*6b80*/  BSYNC B1 ;  /* 0x0000000000017941 */ /* 0x000fea0003800000 */
.L_x_49:
[----:B------:R-:W-:Y:S01]  /*6b90*/  LOP3.LUT P1, RZ, R13, 0xff, RZ, 0xc0, !PT ;  /* 0x000000ff0dff7812 */ /* 0x000fe2000782c0ff */
[----:B------:R-:W-:Y:S01]  /*6ba0*/  IMAD.IADD R15, R14, 0x1, R15 ;  /* 0x000000010e0f7824 */ /* 0x000fe200078e020f */
[----:B------:R-:W-:Y:S01]  /*6bb0*/  IADD3 R8, P2, R8, UR30, RZ ;  /* 0x0000001e08087c10 */ /* 0x000fe2000ff5e0ff */
[----:B------:R-:W-:Y:S01]  /*6bc0*/  ULDC.64 UR8, c[0x0][0x650] ;  /* 0x0001940000087ab9 */ /* 0x000fe20000000a00 */
[----:B------:R-:W-:Y:S01]  /*6bd0*/  BSSY B1, `(.L_x_54) ;  /* 0x000006c000017945 */ /* 0x000fe20003800000 */
[----:B------:R-:W-:Y:S01]  /*6be0*/  IMAD.MOV.U32 R18, RZ, RZ, -0x1 ;  /* 0xffffffffff127424 */ /* 0x000fe200078e00ff */
[----:B------:R-:W-:Y:S02]  /*6bf0*/  ISETP.GT.U32.AND P0, PT, R15, 0x1, PT ;  /* 0x000000010f00780c */ /* 0x000fe40003f04070 */
[----:B------:R-:W-:Y:S02]  /*6c00*/  SHF.R.U32.HI R2, RZ, 0x1, R15 ;  /* 0x00000001ff027819 */ /* 0x000fe4000001160f */
[----:B------:R-:W-:-:S02]  /*6c10*/  ISETP.LT.U32.AND P0, PT, R14, 0x2, P0 ;  /* 0x000000020e00780c */ /* 0x000fc40000701070 */
[----:B------:R-:W-:Y:S01]  /*6c20*/  IADD3.X R9, R9, UR7, RZ, P2, !PT ;  /* 0x0000000709097c10 */ /* 0x000fe200097fe4ff */
[----:B------:R-:W0:Y:S01]  /*6c30*/  @P1 S2R R4, SR_CgaCtaId ;  /* 0x0000000000041919 */ /* 0x000e220000008800 */
[----:B------:R-:W-:Y:S02]  /*6c40*/  @P1 MOV R3, 0x400 ;  /* 0x0000040000031802 */ /* 0x000fe40000000f00 */
[----:B------:R-:W-:Y:S02]  /*6c50*/  ISETP.GE.U32.AND P2, PT, R8, UR8, PT ;  /* 0x0000000808007c0c */ /* 0x000fe4000bf46070 */
[----:B------:R-:W-:Y:S02]  /*6c60*/  LOP3.LUT R2, R2, 0x1, RZ, 0xc0, !PT ;  /* 0x0000000102027812 */ /* 0x000fe400078ec0ff */
[----:B------:R-:W-:Y:S02]  /*6c70*/  LOP3.LUT R15, R15, 0x1, RZ, 0xc0, !PT ;  /* 0x000000010f0f7812 */ /* 0x000fe400078ec0ff */
[----:B------:R-:W-:-:S02]  /*6c80*/  PRMT R13, RZ, 0x7610, R13 ;  /* 0x00007610ff0d7816 */ /* 0x000fc4000000000d */
[----:B0-----:R-:W-:Y:S02]  /*6c90*/  @P1 LEA R3, R4, R3, 0x18 ;  /* 0x0000000304031211 */ /* 0x001fe400078ec0ff */
[----:B------:R-:W-:Y:S02]  /*6ca0*/  PRMT R4, RZ, 0x7610, R4 ;  /* 0x00007610ff047816 */ /* 0x000fe40000000004 */
[----:B------:R0:W-:Y:S01]  /*6cb0*/  @P1 SYNCS.ARRIVE.TRANS64.A1T0 RZ, [R3+URZ+0x38], RZ ;  /* 0x000038ff03ff19a7 */ /* 0x0001e2000810003f */
[----:B------:R-:W-:-:S04]  /*6cc0*/  ISETP.NE.U32.AND P1, PT, R2, 0x1, PT ;  /* 0x000000010200780c */ /* 0x000fc80003f25070 */
[----:B------:R-:W-:Y:S02]  /*6cd0*/  ISETP.GT.U32.AND P1, PT, R14, 0x1, !P1 ;  /* 0x000000010e00780c */ /* 0x000fe40004f24070 */
[----:B0-----:R-:W-:Y:S02]  /*6ce0*/  SEL R3, RZ, 0x1, !P0 ;  /* 0x00000001ff037807 */ /* 0x001fe40004000000 */
[----:B------:R-:W-:Y:S02]  /*6cf0*/  ISETP.GE.U32.AND.EX P0, PT, R9, UR9, PT, P2 ;  /* 0x0000000909007c0c */ /* 0x000fe4000bf06120 */
[----:B------:R-:W-:-:S04]  /*6d00*/  SEL R2, RZ, 0x1, !P1 ;  /* 0x00000001ff027807 */ /* 0x000fc80004800000 */
[----:B------:R-:W-:Y:S01]  /*6d10*/  LOP3.LUT R16, R2, R16, R3, 0x96, !PT ;  /* 0x0000001002107212 */ /* 0x000fe200078e9603 */
[----:B------:R-:W-:Y:S02]  /*6d20*/  IMAD.MOV.U32 R2, RZ, RZ, -0x1 ;  /* 0xffffffffff027424 */ /* 0x000fe400078e00ff */
[----:B------:R-:W-:-:S04]  /*6d30*/  IMAD.MOV.U32 R3, RZ, RZ, -0x1 ;  /* 0xffffffffff037424 */ /* 0x000fc800078e00ff */
[----:B------:R-:W-:Y:S05]  /*6d40*/  @P0 BRA `(.L_x_55) ;  /* 0x0000000400500947 */ /* 0x000fea0003800000 */
[----:B------:R-:W0:Y:S01]  /*6d50*/  S2R R19, SR_CTAID.X ;  /* 0x0000000000137919 */ /* 0x000e220000002500 */
[----:B------:R-:W-:Y:S01]  /*6d60*/  ULDC.64 UR8, c[0x0][0x628] ;  /* 0x00018a0000087ab9 */ /* 0x000fe20000000a00 */
[----:B------:R-:W-:Y:S01]  /*6d70*/  ULDC UR11, c[0x0][0x630] ;  /* 0x00018c00000b7ab9 */ /* 0x000fe20000000800 */
[----:B------:R-:W-:Y:S01]  /*6d80*/  ISETP.NE.U32.AND P0, PT, RZ, UR8, PT ;  /* 0x00000008ff007c0c */ /* 0x000fe2000bf05070 */
[----:B------:R-:W1:Y:S01]  /*6d90*/  S2R R20, SR_CTAID.Y ;  /* 0x0000000000147919 */ /* 0x000e620000002600 */
[----:B------:R-:W-:Y:S01]  /*6da0*/  ULDC UR12, c[0x0][0x150] ;  /* 0x00005400000c7ab9 */ /* 0x000fe20000000800 */
[----:B------:R-:W-:Y:S01]  /*6db0*/  IMAD.MOV.U32 R2, RZ, RZ, R8 ;  /* 0x000000ffff027224 */ /* 0x000fe200078e0008 */
[----:B------:R-:W-:Y:S01]  /*6dc0*/  ISETP.NE.AND.EX P0, PT, RZ, UR9, PT, P0 ;  /* 0x00000009ff007c0c */ /* 0x000fe2000bf05300 */
[----:B------:R-:W-:Y:S01]  /*6dd0*/  IMAD.MOV.U32 R3, RZ, RZ, R9 ;  /* 0x000000ffff037224 */ /* 0x000fe200078e0009 */
[----:B0-----:R-:W-:-:S11]  /*6de0*/  I2FP.F32.U32 R22, R19 ;  /* 0x0000001300167245 */ /* 0x001fd60000201000 */
[----:B------:R-:W-:Y:S05]  /*6df0*/  @!P0 BRA `(.L_x_56) ;  /* 0x0000000000288947 */ /* 0x000fea0003800000 */
[----:B------:R-:W-:Y:S02]  /*6e00*/  ULDC UR10, c[0x0][0x634] ;  /* 0x00018d00000a7ab9 */ /* 0x000fe40000000800 */
[----:B------:R-:W-:-:S05]  /*6e10*/  IADD3 R3, P0, R8, UR10, RZ ;  /* 0x0000000a08037c10 */ /* 0x000fca000ff1e0ff */
[----:B------:R-:W-:-:S04]  /*6e20*/  IMAD.X R21, RZ, RZ, R9, P0 ;  /* 0x000000ffff157224 */ /* 0x000fc800000e0609 */
[----:B------:R-:W-:-:S04]  /*6e30*/  IMAD.WIDE.U32 R4, R21, UR8, RZ ;  /* 0x0000000815047c25 */ /* 0x000fc8000f8e00ff */
[----:B------:R-:W-:-:S04]  /*6e40*/  IMAD.WIDE.U32 R4, P0, R3, UR9, R4 ;  /* 0x0000000903047c25 */ /* 0x000fc8000f800004 */
[----:B------:R-:W-:-:S04]  /*6e50*/  IMAD.WIDE.U32 R2, R3, UR8, RZ ;  /* 0x0000000803027c25 */ /* 0x000fc8000f8e00ff */
[----:B------:R-:W-:Y:S01]  /*6e60*/  IMAD.MOV.U32 R2, RZ, RZ, R5 ;  /* 0x000000ffff027224 */ /* 0x000fe200078e0005 */
[----:B------:R-:W-:Y:S01]  /*6e70*/  IADD3 RZ, P1, R3, R4, RZ ;  /* 0x0000000403ff7210 */ /* 0x000fe20007f3e0ff */
[----:B------:R-:W-:-:S04]  /*6e80*/  IMAD.X R3, RZ, RZ, RZ, P0 ;  /* 0x000000ffff037224 */ /* 0x000fc800000e06ff */
[----:B------:R-:W-:-:S08]  /*6e90*/  IMAD.WIDE.U32.X R2, R21, UR9, R2, P1 ;  /* 0x0000000915027c25 */ /* 0x000fd000088e0402 */
.L_x_56:
[--C-:B------:R-:W-:Y:S01]  /*6ea0*/  SHF.R.U64 R18, R2, UR11, R3.reuse ;  /* 0x0000000b02127c19 */ /* 0x100fe20008001203 */
[----:B------:R-:W-:Y:S01]  /*6eb0*/  FMUL R22, R22, UR12 ;  /* 0x0000000c16167c20 */ /* 0x000fe20008400000 */
[----:B------:R-:W-:Y:S01]  /*6ec0*/  SHF.R.U32.HI R2, RZ, UR11, R3 ;  /* 0x0000000bff027c19 */ /* 0x000fe20008011603 */
[----:B------:R-:W0:Y:S01]  /*6ed0*/  LDC R4, c[0x0][0x144] ;  /* 0x00005100ff047b82 */ /* 0x000e220000000800 */
[----:B------:R-:W-:Y:S01]  /*6ee0*/  IADD3 R3, P0, RZ, -R18, RZ ;  /* 0x80000012ff037210 */ /* 0x000fe20007f1e0ff */
[----:B------:R-:W-:Y:S01]  /*6ef0*/  ULDC UR10, c[0x0][0x154] ;  /* 0x00005500000a7ab9 */ /* 0x000fe20000000800 */
[----:B-1----:R-:W-:Y:S01]  /*6f00*/  I2FP.F32.U32 R5, R20 ;  /* 0x0000001400057245 */ /* 0x002fe20000201000 */
[----:B------:R-:W1:Y:S01]  /*6f10*/  F2I.U32.TRUNC.NTZ R22, R22 ;  /* 0x0000001600167305 */ /* 0x000e62000020f000 */
[----:B------:R-:W-:Y:S01]  /*6f20*/  ULDC.64 UR8, c[0x0][0x620] ;  /* 0x0001880000087ab9 */ /* 0x000fe20000000a00 */
[----:B------:R-:W-:Y:S01]  /*6f30*/  IMAD.X R2, RZ, RZ, ~R2, P0 ;  /* 0x000000ffff027224 */ /* 0x000fe200000e0e02 */
[----:B------:R-:W-:Y:S01]  /*6f40*/  ISETP.NE.AND P2, PT, R7, 0x1, PT ;  /* 0x000000010700780c */ /* 0x000fe20003f45270 */
[----:B------:R-:W-:Y:S01]  /*6f50*/  FMUL R23, R5, UR10 ;  /* 0x0000000a05177c20 */ /* 0x000fe20008400000 */
[----:B------:R-:W2:Y:S01]  /*6f60*/  LDC R25, c[0x0][0x148] ;  /* 0x00005200ff197b82 */ /* 0x000ea20000000800 */
[----:B------:R-:W-:Y:S01]  /*6f70*/  IMAD R2, R2, UR8, RZ ;  /* 0x0000000802027c24 */ /* 0x000fe2000f8e02ff */
[----:B------:R-:W-:-:S02]  /*6f80*/  ULDC.64 UR10, c[0x0][0x640] ;  /* 0x00019000000a7ab9 */ /* 0x000fc40000000a00 */
[----:B------:R-:W-:Y:S01]  /*6f90*/  ISETP.NE.U32.AND P0, PT, RZ, UR10, PT ;  /* 0x0000000aff007c0c */ /* 0x000fe2000bf05070 */
[----:B------:R-:W3:Y:S01]  /*6fa0*/  F2I.U32.TRUNC.NTZ R23, R23 ;  /* 0x0000001700177305 */ /* 0x000ee2000020f000 */
[C---:B------:R-:W-:Y:S02]  /*6fb0*/  IMAD R5, R3.reuse, UR9, R2 ;  /* 0x0000000903057c24 */ /* 0x040fe4000f8e0202 */
[----:B------:R-:W-:Y:S01]  /*6fc0*/  IMAD.WIDE.U32 R2, R3, UR8, R8 ;  /* 0x0000000803027c25 */ /* 0x000fe2000f8e0008 */
[----:B------:R-:W-:Y:S01]  /*6fd0*/  ULDC UR8, c[0x0][0x618] ;  /* 0x0001860000087ab9 */ /* 0x000fe20000000800 */
[----:B------:R-:W-:Y:S02]  /*6fe0*/  ISETP.NE.AND.EX P0, PT, RZ, UR11, PT, P0 ;  /* 0x0000000bff007c0c */ /* 0x000fe4000bf05300 */
[----:B------:R-:W-:Y:S02]  /*6ff0*/  IMAD.IADD R3, R3, 0x1, R5 ;  /* 0x0000000103037824 */ /* 0x000fe400078e0205 */
[----:B-1----:R-:W-:-:S03]  /*7000*/  IMAD.MOV R22, RZ, RZ, -R22 ;  /* 0x000000ffff167224 */ /* 0x002fc600078e0a16 */
[----:B------:R-:W-:Y:S01]  /*7010*/  SHF.R.U64 R21, R2, UR8, R3 ;  /* 0x0000000802157c19 */ /* 0x000fe20008001203 */
[----:B0-----:R-:W-:Y:S01]  /*7020*/  IMAD R19, R4, R22, R19 ;  /* 0x0000001604137224 */ /* 0x001fe200078e0213 */
[----:B------:R-:W-:Y:S01]  /*7030*/  SHF.R.U32.HI R2, RZ, UR8, R3 ;  /* 0x00000008ff027c19 */ /* 0x000fe20008011603 */
[----:B------:R-:W-:Y:S01]  /*7040*/  ULDC UR8, c[0x0][0x608] ;  /* 0x0001820000087ab9 */ /* 0x000fe20000000800 */
[----:B---3--:R-:W-:Y:S02]  /*7050*/  IMAD.MOV R4, RZ, RZ, -R23 ;  /* 0x000000ffff047224 */ /* 0x008fe400078e0a17 */
[--C-:B------:R-:W-:Y:S02]  /*7060*/  SHF.R.U64 R22, R21, UR8, R2.reuse ;  /* 0x0000000815167c19 */ /* 0x100fe40008001202 */
[----:B------:R-:W-:Y:S01]  /*7070*/  SHF.R.U32.HI R3, RZ, UR8, R2 ;  /* 0x00000008ff037c19 */ /* 0x000fe20008011602 */
[----:B------:R-:W-:Y:S01]  /*7080*/  ULDC UR8, c[0x0][0x658] ;  /* 0x0001960000087ab9 */ /* 0x000fe20000000800 */
[----:B--2---:R-:W-:-:S02]  /*7090*/  @P2 IMAD R19, R25, R4, R20 ;  /* 0x0000000419132224 */ /* 0x004fc400078e0214 */
[--C-:B------:R-:W-:Y:S02]  /*70a0*/  SHF.R.U64 R20, R22, UR8, R3.reuse ;  /* 0x0000000816147c19 */ /* 0x100fe40008001203 */
[----:B------:R-:W-:-:S03]  /*70b0*/  SHF.R.U32.HI R23, RZ, UR8, R3 ;  /* 0x00000008ff177c19 */ /* 0x000fc60008011603 */
[----:B------:R-:W-:Y:S02]  /*70c0*/  IMAD.MOV.U32 R4, RZ, RZ, R20 ;  /* 0x000000ffff047224 */ /* 0x000fe400078e0014 */
[----:B------:R-:W-:Y:S01]  /*70d0*/  IMAD.MOV.U32 R3, RZ, RZ, R23 ;  /* 0x000000ffff037224 */ /* 0x000fe200078e0017 */
[----:B------:R-:W-:Y:S06]  /*70e0*/  @!P0 BRA `(.L_x_57) ;  /* 0x00000000002c8947 */ /* 0x000fec0003800000 */
        /* <DEDUP_REMOVED lines=9> */
[----:B------:R-:W-:-:S04]  /*7180*/  IMAD.WIDE.U32.X R2, R23, UR11, R2, P1 ;  /* 0x0000000b17027c25 */ /* 0x000fc800088e0402 */
[----:B------:R-:W-:-:S07]  /*7190*/  IMAD.MOV.U32 R4, RZ, RZ, R2 ;  /* 0x000000ffff047224 */ /* 0x000fce00078e0002 */
.L_x_57:
[----:B------:R-:W-:Y:S01]  /*71a0*/  ULDC UR8, c[0x0][0x648] ;  /* 0x0001920000087ab9 */ /* 0x000fe20000000800 */
[----:B------:R-:W-:Y:S01]  /*71b0*/  LOP3.LUT R2, R22, UR6, RZ, 0xc0, !PT ;  /* 0x0000000616027c12 */ /* 0x000fe2000f8ec0ff */
[----:B------:R-:W-:Y:S01]  /*71c0*/  ULDC UR9, c[0x0][0x610] ;  /* 0x0001840000097ab9 */ /* 0x000fe20000000800 */
[----:B------:R-:W-:Y:S01]  /*71d0*/  SHF.R.U64 R3, R4, UR8, R3 ;  /* 0x0000000804037c19 */ /* 0x000fe20008001203 */
[----:B------:R-:W-:Y:S01]  /*71e0*/  ULDC UR8, c[0x0][0x638] ;  /* 0x00018e0000087ab9 */ /* 0x000fe20000000800 */
[----:B------:R-:W-:Y:S01]  /*71f0*/  LOP3.LUT R21, R21, UR4, RZ, 0xc0, !PT ;  /* 0x0000000415157c12 */ /* 0x000fe2000f8ec0ff */
[----:B------:R-:W-:Y:S02]  /*7200*/  IMAD.MOV.U32 R4, RZ, RZ, 0x1 ;  /* 0x00000001ff047424 */ /* 0x000fe400078e00ff */
[----:B------:R-:W-:Y:S02]  /*7210*/  IMAD.MOV R5, RZ, RZ, -R3 ;  /* 0x000000ffff057224 */ /* 0x000fe400078e0a03 */
[----:B------:R-:W-:-:S02]  /*7220*/  IMAD R2, R3, UR5, R2 ;  /* 0x0000000503027c24 */ /* 0x000fc4000f8e0202 */
[----:B------:R-:W-:Y:S01]  /*7230*/  IMAD R20, R5, UR8, R20 ;  /* 0x0000000805147c24 */ /* 0x000fe2000f8e0214 */
[----:B------:R-:W-:Y:S01]  /*7240*/  ULDC UR8, c[0x0][0x600] ;  /* 0x0001800000087ab9 */ /* 0x000fe20000000800 */
[----:B------:R-:W-:Y:S02]  /*7250*/  IMAD R19, R2, UR9, R19 ;  /* 0x0000000902137c24 */ /* 0x000fe4000f8e0213 */
[----:B------:R-:W-:-:S05]  /*7260*/  IMAD R20, R20, UR8, R21 ;  /* 0x0000000814147c24 */ /* 0x000fca000f8e0215 */
[----:B------:R-:W-:Y:S02]  /*7270*/  SEL R3, R20, R19, !P2 ;  /* 0x0000001314037207 */ /* 0x000fe40005000000 */
[----:B------:R-:W-:-:S07]  /*7280*/  SEL R2, R19, R20, !P2 ;  /* 0x0000001413027207 */ /* 0x000fce0005000000 */
.L_x_55:
[----:B------:R-:W-:Y:S05]  /*7290*/  BSYNC B1 ;  /* 0x0000000000017941 */ /* 0x000fea0003800000 */
.L_x_54:
[----:B------:R-:W-:-:S13]  /*72a0*/  LOP3.LUT P0, RZ, R4, 0xff, RZ, 0xc0, !PT ;  /* 0x000000ff04ff7812 */ /* 0x000fda000780c0ff */
[----:B------:R-:W-:Y:S05]  /*72b0*/  @P0 BRA `(.L_x_58) ;  /* 0xfffffff400100947 */ /* 0x000fea000383ffff */
[----:B------:R-:W-:Y:S05]  /*72c0*/  BSYNC B0 ;  /* 0x0000000000007941 */ /* 0x000fea0003800000 */
.L_x_47:
[----:B------:R-:W-:-:S03]  /*72d0*/  UMOV UR8, 0xffffffff ;  /* 0xffffffff00087882 */ /* 0x000fc60000000000 */
[----:B------:R-:W-:Y:S05]  /*72e0*/  BRA.DIV UR8, `(.L_x_59) ;  /* 0x0000000208d47947 */ /* 0x000fea000b800000 */
[----:B------:R-:W-:-:S13]  /*72f0*/  ELECT P0, URZ, PT ;  /* 0x00000000003f782f */ /* 0x000fda0003800000 */
.L_x_71:
[----:B------:R-:W-:Y:S04]  /*7300*/  BSSY B0, `(.L_x_60) ;  /* 0x0000019000007945 */ /* 0x000fe80003800000 */
[----:B------:R-:W-:Y:S05]  /*7310*/  @!P0 BRA `(.L_x_61) ;  /* 0x00000000005c8947 */ /* 0x000fea0003800000 */
[----:B------:R-:W-:-:S04]  /*7320*/  LOP3.LUT R6, R6, 0x2, RZ, 0xfc, !PT ;  /* 0x0000000206067812 */ /* 0x000fc800078efcff */
[----:B------:R-:W-:-:S13]  /*7330*/  ISETP.NE.AND P0, PT, R6, 0x3, PT ;  /* 0x000000030600780c */ /* 0x000fda0003f05270 */
[----:B------:R-:W-:Y:S05]  /*7340*/  @!P0 BRA `(.L_x_62) ;  /* 0x0000000000048947 */ /* 0x000fea0003800000 */
[----:B------:R-:W-:Y:S01]  /*7350*/  BPT.TRAP 0x1 ;  /* 0x000000040000795c */ /* 0x000fe20000300000 */
.L_x_62:
[----:B------:R-:W0:Y:S01]  /*7360*/  S2R R3, SR_CgaCtaId ;  /* 0x0000000000037919 */ /* 0x000e220000008800 */
[----:B------:R-:W-:Y:S02]  /*7370*/  MOV R0, 0x400 ;  /* 0x0000040000007802 */ /* 0x000fe40000000f00 */
[----:B------:R-:W-:Y:S02]  /*7380*/  SHF.L.U32 R2, R16, 0x1f, RZ ;  /* 0x0000001f10027819 */ /* 0x000fe400000006ff */
[----:B0-----:R-:W-:-:S05]  /*7390*/  LEA R0, R3, R0, 0x18 ;  /* 0x0000000003007211 */ /* 0x001fca00078ec0ff */
[----:B------:R-:W-:-:S04]  /*73a0*/  VIADD R0, R0, 0x10 ;  /* 0x0000001000007836 */ /* 0x000fc80000000000 */
[C---:B------:R-:W-:Y:S02]  /*73b0*/  IMAD R5, R15.reuse, 0x8, R0 ;  /* 0x000000080f057824 */ /* 0x040fe400078e0200 */
[----:B------:R-:W-:Y:S02]  /*73c0*/  VIADD R15, R15, 0x1 ;  /* 0x000000010f0f7836 */ /* 0x000fe40000000000 */
[----:B------:R-:W0:Y:S03]  /*73d0*/  SYNCS.PHASECHK.TRANS64.TRYWAIT P0, [R5+URZ], R2 ;  /* 0x00000002050075a7 */ /* 0x000e26000800017f */
[----:B------:R-:W-:-:S04]  /*73e0*/  ISETP.NE.AND P1, PT, R15, 0x2, PT ;  /* 0x000000020f00780c */ /* 0x000fc80003f25270 */
[----:B------:R-:W-:Y:S02]  /*73f0*/  SEL R3, RZ, 0x1, P1 ;  /* 0x00000001ff037807 */ /* 0x000fe40000800000 */
[----:B------:R-:W-:Y:S02]  /*7400*/  SEL R15, R15, RZ, P1 ;  /* 0x000000ff0f0f7207 */ /* 0x000fe40000800000 */
[----:B------:R-:W-:Y:S01]  /*7410*/  LOP3.LUT R3, R16, R3, RZ, 0x3c, !PT ;  /* 0x0000000310037212 */ /* 0x000fe200078e3cff */
[----:B0-----:R-:W-:Y:S06]  /*7420*/  @!P0 BRA `(.L_x_63) ;  /* 0x0000000000a48947 */ /* 0x001fec0003800000 */
.L_x_72:
[----:B------:R-:W-:Y:S01]  /*7430*/  IMAD R15, R15, 0x8, R0 ;  /* 0x000000080f0f7824 */ /* 0x000fe200078e0200 */
[----:B------:R-:W-:-:S07]  /*7440*/  SHF.L.U32 R0, R3, 0x1f, RZ ;  /* 0x0000001f03007819 */ /* 0x000fce00000006ff */
.L_x_64:
[----:B-1----:R1:W2:Y:S02]  /*7450*/  SYNCS.PHASECHK.TRANS64.TRYWAIT P0, [R15+URZ], R0 ;  /* 0x000000000f0075a7 */ /* 0x0022a4000800017f */
[----:B--2---:R-:W-:Y:S05]  /*7460*/  @!P0 NANOSLEEP.SYNCS 0x989680 ;  /* 0x009896800000895d */ /* 0x004fea0003900000 */
[----:B------:R-:W2:Y:S02]  /*7470*/  @!P0 SYNCS.PHASECHK.TRANS64 P0, [R15+URZ], R0 ;  /* 0x000000000f0085a7 */ /* 0x000ea4000800007f */
[----:B--2---:R-:W-:Y:S05]  /*7480*/  @!P0 BRA `(.L_x_64) ;  /* 0xfffffffc00f08947 */ /* 0x004fea000383ffff */
.L_x_61:
[----:B------:R-:W-:Y:S05]  /*7490*/  BSYNC B0 ;  /* 0x0000000000007941 */ /* 0x000fea0003800000 */
.L_x_60:
[----:B------:R-:W-:Y:S05]  /*74a0*/  EXIT ;  /* 0x000000000000794d */ /* 0x000fea0003800000 */
.L_x_21:
[----:B-1----:R-:W-:-:S04]  /*74b0*/  IMAD.U32 R17, RZ, RZ, UR6 ;  /* 0x00000006ff117e24 */ /* 0x002fc8000f8e00ff */
[----:B------:R1:W4:Y:S03]  /*74c0*/  SYNCS.PHASECHK.TRANS64.TRYWAIT P0, [R17+URZ], R16 ;  /* 0x00000010110075a7 */ /* 0x000326000800017f */
[----:B----4-:R-:W-:Y:S05]  /*74d0*/  @!P0 NANOSLEEP.SYNCS 0x989680 ;  /* 0x009896800000895d */ /* 0x010fea0003900000 */
[----:B------:R-:W4:Y:S02]  /*74e0*/  @!P0 SYNCS.PHASECHK.TRANS64 P0, [R17+URZ], R16 ;  /* 0x00000010110085a7 */ /* 0x000f24000800007f */
[----:B----4-:R-:W-:Y:S05]  /*74f0*/  @!P0 BRA `(.L_x_21) ;  /* 0xfffffffc00ec8947 */ /* 0x010fea000383ffff */
[----:B------:R-:W-:Y:S05]  /*7500*/  BRA `(.L_x_20) ;  /* 0xffffffa000307947 */ /* 0x000fea000383ffff */
.L_x_27:
[----:B-1----:R-:W-:-:S04]  /*7510*/  IMAD.U32 R70, RZ, RZ, UR14 ;  /* 0x0000000eff467e24 */ /* 0x002fc8000f8e00ff */
[----:B------:R1:W4:Y:S03]  /*7520*/  SYNCS.PHASECHK.TRANS64.TRYWAIT P0, [R70+URZ], R69 ;  /* 0x00000045460075a7 */ /* 0x000326000800017f */
[----:B----4-:R-:W-:Y:S05]  /*7530*/  @!P0 NANOSLEEP.SYNCS 0x989680 ;  /* 0x009896800000895d */ /* 0x010fea0003900000 */
[----:B------:R-:W4:Y:S02]  /*7540*/  @!P0 SYNCS.PHASECHK.TRANS64 P0, [R70+URZ], R69 ;  /* 0x00000045460085a7 */ /* 0x000f24000800007f */
[----:B----4-:R-:W-:Y:S05]  /*7550*/  @!P0 BRA `(.L_x_27) ;  /* 0xfffffffc00ec8947 */ /* 0x010fea000383ffff */
[----:B------:R-:W-:Y:S05]  /*7560*/  BRA `(.L_x_26) ;  /* 0xffffffac000c7947 */ /* 0x000fea000383ffff */
.L_x_48:
[----:B------:R-:W-:Y:S01]  /*7570*/  BSSY B1, `(.L_x_65) ;  /* 0x0000006000017945 */ /* 0x000fe20003800000 */
[----:B------:R-:W-:-:S07]  /*7580*/  IMAD.MOV.U32 R4, RZ, RZ, -0x1 ;  /* 0xffffffffff047424 */ /* 0x000fce00078e00ff */
[----:B------:R-:W-:Y:S05]  /*7590*/  WARPSYNC.COLLECTIVE R4, `(.L_x_66) ;  /* 0x00000000040c7348 */ /* 0x000fea0003c00000 */
[----:B------:R-:W-:Y:S02]  /*75a0*/  ELECT P0, UR62, PT ;  /* 0x00000000003e782f */ /* 0x000fe40003800000 */
[----:B------:R-:W-:Y:S01]  /*75b0*/  MOV R4, UR62 ;  /* 0x0000003e00047c02 */ /* 0x000fe20008000f00 */
[----:B------:R-:W-:Y:S10]  /*75c0*/  ENDCOLLECTIVE ;  /* 0x000000000000791b */ /* 0x000ff40003800000 */
.L_x_66:
[----:B------:R-:W-:Y:S05]  /*75d0*/  BSYNC B1 ;  /* 0x0000000000017941 */ /* 0x000fea0003800000 */
.L_x_65:
[----:B------:R-:W-:Y:S05]  /*75e0*/  BRA `(.L_x_67) ;  /* 0xfffffff000507947 */ /* 0x000fea000383ffff */
.L_x_51:
[----:B0-----:R0:W1:Y:S02]  /*75f0*/  SYNCS.PHASECHK.TRANS64.TRYWAIT P0, [R20+URZ+0x10], R5 ;  /* 0x00001005140075a7 */ /* 0x001064000800017f */
[----:B-1----:R-:W-:Y:S05]  /*7600*/  @!P0 NANOSLEEP.SYNCS 0x989680 ;  /* 0x009896800000895d */ /* 0x002fea0003900000 */
[----:B------:R-:W1:Y:S02]  /*7610*/  @!P0 SYNCS.PHASECHK.TRANS64 P0, [R20+URZ+0x10], R5 ;  /* 0x00001005140085a7 */ /* 0x000e64000800007f */
[----:B-1----:R-:W-:Y:S05]  /*7620*/  @!P0 BRA `(.L_x_51) ;  /* 0xfffffffc00f08947 */ /* 0x002fea000383ffff */
[----:B------:R-:W-:Y:S05]  /*7630*/  BRA `(.L_x_68) ;  /* 0xfffffff000887947 */ /* 0x000fea000383ffff */
.L_x_59:
[----:B------:R-:W-:Y:S01]  /*7640*/  BSSY B0, `(.L_x_69) ;  /* 0x0000006000007945 */ /* 0x000fe20003800000 */
[----:B------:R-:W-:-:S07]  /*7650*/  IMAD.MOV.U32 R4, RZ, RZ, -0x1 ;  /* 0xffffffffff047424 */ /* 0x000fce00078e00ff */
[----:B------:R-:W-:Y:S05]  /*7660*/  WARPSYNC.COLLECTIVE R4, `(.L_x_70) ;  /* 0x00000000040c7348 */ /* 0x000fea0003c00000 */
[----:B------:R-:W-:Y:S02]  /*7670*/  ELECT P0, UR62, PT ;  /* 0x00000000003e782f */ /* 0x000fe40003800000 */
[----:B------:R-:W-:Y:S01]  /*7680*/  MOV R4, UR62 ;  /* 0x0000003e00047c02 */ /* 0x000fe20008000f00 */
[----:B------:R-:W-:Y:S10]  /*7690*/  ENDCOLLECTIVE ;  /* 0x000000000000791b */ /* 0x000ff40003800000 */
.L_x_70:
[----:B------:R-:W-:Y:S05]  /*76a0*/  BSYNC B0 ;  /* 0x0000000000007941 */ /* 0x000fea0003800000 */
.L_x_69:
[----:B------:R-:W-:Y:S05]  /*76b0*/  BRA `(.L_x_71) ;  /* 0xfffffffc00107947 */ /* 0x000fea000383ffff */
.L_x_63:
[----:B0-----:R0:W1:Y:S02]  /*76c0*/  SYNCS.PHASECHK.TRANS64.TRYWAIT P0, [R5+URZ], R2 ;  /* 0x00000002050075a7 */ /* 0x001064000800017f */
[----:B-1----:R-:W-:Y:S05]  /*76d0*/  @!P0 NANOSLEEP.SYNCS 0x989680 ;  /* 0x009896800000895d */ /* 0x002fea0003900000 */
[----:B------:R-:W1:Y:S02]  /*76e0*/  @!P0 SYNCS.PHASECHK.TRANS64 P0, [R5+URZ], R2 ;  /* 0x00000002050085a7 */ /* 0x000e64000800007f */
[----:B-1----:R-:W-:Y:S05]  /*76f0*/  @!P0 BRA `(.L_x_63) ;  /* 0xfffffffc00f08947 */ /* 0x002fea000383ffff */
[----:B------:R-:W-:Y:S05]  /*7700*/  BRA `(.L_x_72) ;  /* 0xfffffffc00487947 */ /* 0x000fea000383ffff */
.L_x_73:
[----:B------:R-:W-:-:S00]  /*7710*/  BRA `(.L_x_73) ;  /* 0xfffffffc00fc7947 */ /* 0x000fc0000383ffff */
[----:B------:R-:W-:-:S00]  /*7720*/  NOP ;  /* 0x0000000000007918 */ /* 0x000fc00000000000 */
        /* <DEDUP_REMOVED lines=13> */
.L_x_74:


//--------------------- .nv.shared._ZN7cutlass13device_kernelINS_4gemm6kernel13GemmUniversalIN4cute5tupleIJiiiiEEENS1_10collective13CollectiveMmaINS1_37MainloopSm90TmaGmmaWarpSpecializedFP8ILi2ENS5_IJNS4_1CILi2EEENSA_ILi1EEESC_EEENS1_35KernelTmaWarpSpecializedCooperativeEEENS5_IJNSA_ILi384EEENSA_ILi16EEENSA_ILi256EEEEEENS_12float_e4m3_tENS5_IJlSC_lEEESK_SL_NS4_8TiledMMAINS4_8MMA_AtomIJNS4_4SM904GMMA30MMA_64x16x32_F32E4M3E4M3_SS_TNILNSP_7ScaleInE1ELSR_1EEEEEENS4_6LayoutISD_NS5_IJSC_NSA_ILi0EEESV_EEEEENS5_IJNS4_10UnderscoreESY_SY_EEEEENS4_13SM90_TMA_LOADENS4_14ComposedLayoutINS4_7SwizzleILi3ELi4ELi3EEENS4_18smem_ptr_flag_bitsILi8EEENSU_INS5_IJNSA_ILi8EEENSA_ILi128EEEEEENS5_IJS18_SC_EEEEEEEvNS4_8identityENS4_23SM90_TMA_LOAD_MULTICASTES1C_vS1D_EENS_8epilogue10collective6detail29Sm90TmaWarpSpecializedAdapterINS1H_15DefaultEpilogueISK_SL_SL_NS1G_6thread17LinearCombinationISK_Li1EffLNS1L_9ScaleType4KindE0ELNS_15FloatRoundStyleE2ESK_EENS1_15EpilogueDefaultEEEEEvvEEEEvNT_6ParamsE --------------------------
	.section	.nv.shared._ZN7cutlass13device_kernelINS_4gemm6kernel13GemmUniversalIN4cute5tupleIJiiiiEEENS1_10collective13CollectiveMmaINS1_37MainloopSm90TmaGmmaWarpSpecializedFP8ILi2ENS5_IJNS4_1CILi2EEENSA_ILi1EEESC_EEENS1_35KernelTmaWarpSpecializedCooperativeEEENS5_IJNSA_ILi384EEENSA_ILi16EEENSA_ILi256EEEEEENS_12float_e4m3_tENS5_IJlSC_lEEESK_SL_NS4_8TiledMMAINS4_8MMA_AtomIJNS4_4SM904GMMA30MMA_64x16x32_F32E4M3E4M3_SS_TNILNSP_7ScaleInE1ELSR_1EEEEEENS4_6LayoutISD_NS5_IJSC_NSA_ILi0EEESV_EEEEENS5_IJNS4_10UnderscoreESY_SY_EEEEENS4_13SM90_TMA_LOADENS4_14ComposedLayoutINS4_7SwizzleILi3ELi4ELi3EEENS4_18smem_ptr_flag_bitsILi8EEENSU_INS5_IJNSA_ILi8EEENSA_ILi128EEEEEENS5_IJS18_SC_EEEEEEEvNS4_8identityENS4_23SM90_TMA_LOAD_MULTICASTES1C_vS1D_EENS_8epilogue10collective6detail29Sm90TmaWarpSpecializedAdapterINS1H_15DefaultEpilogueISK_SL_SL_NS1G_6thread17LinearCombinationISK_Li1EffLNS1L_9ScaleType4KindE0ELNS_15FloatRoundStyleE2ESK_EENS1_15EpilogueDefaultEEEEEvvEEEEvNT_6ParamsE,"aw",@nobits
	.sectionflags	@""
	.align	16
	.zero		1024


//--------------------- .nv.shared.reserved.0     --------------------------
	.section	.nv.shared.reserved.0,"aw",@nobits
	.weak		__nv_reservedSMEM_offset_0_alias
	.size		__nv_reservedSMEM_offset_0_alias, 0, 0
	.other		__nv_reservedSMEM_offset_0_alias,@"STO_CUDA_RESERVED_SHARED STV_DEFAULT"
__nv_reservedSMEM_offset_0_alias:
	.zero		0


//--------------------- .nv.global                --------------------------
	.section	.nv.global,"aw",@nobits
.nv.global:
	.type		_ZN40_INTERNAL_d07a58b0_4_k_cu_be15dbc7_122174cute1_E,@object
	.size		_ZN40_INTERNAL_d07a58b0_4_k_cu_be15dbc7_122174cute1_E,(_ZN40_INTERNAL_d07a58b0_4_k_cu_be15dbc7_122174cuda3std3__45__cpo6cbeginE - _ZN40_INTERNAL_d07a58b0_4_k_cu_be15dbc7_122174cute1_E)
_ZN40_INTERNAL_d07a58b0_4_k_cu_be15dbc7_122174cute1_E:
	.zero		1
	.type		_ZN40_INTERNAL_d07a58b0_4_k_cu_be15dbc7_122174cuda3std3__45__cpo6cbeginE,@object
	.size		_ZN40_INTERNAL_d07a58b0_4_k_cu_be15dbc7_122174cuda3std3__45__cpo6cbeginE,(_ZN40_INTERNAL_d07a58b0_4_k_cu_be15dbc7_122174cuda3std3__48in_placeE - _ZN40_INTERNAL_d07a58b0_4_k_cu_be15dbc7_122174cuda3std3__45__cpo6cbeginE)
_ZN40_INTERNAL_d07a58b0_4_k_cu_be15dbc7_122174cuda3std3__45__cpo6cbeginE:
	.zero		1
	.type		_ZN40_INTERNAL_d07a58b0_4_k_cu_be15dbc7_122174cuda3std3__48in_placeE,@object
	.size		_ZN40_INTERNAL_d07a58b0_4_k_cu_be15dbc7_122174cuda3std3__48in_placeE,(_ZN40_INTERNAL_d07a58b0_4_k_cu_be15dbc7_122174cuda3std6ranges3__45__cpo9iter_moveE - _ZN40_INTERNAL_d07a58b0_4_k_cu_be15dbc7_122174cuda3std3__48in_placeE)
_ZN40_INTERNAL_d07a58b0_4_k_cu_be15dbc7_122174cuda3std3__48in_placeE:
	.zero		1
	.type		_ZN40_INTERNAL_d07a58b0_4_k_cu_be15dbc7_122174cuda3std6ranges3__45__cpo9iter_moveE,@object
	.size		_ZN40_INTERNAL_d07a58b0_4_k_cu_be15dbc7_122174cuda3std6ranges3__45__cpo9iter_moveE,(_ZN40_INTERNAL_d07a58b0_4_k_cu_be15dbc7_122174cuda3std3__45__cpo5beginE - _ZN40_INTERNAL_d07a58b0_4_k_cu_be15dbc7_122174cuda3std6ranges3__45__cpo9iter_moveE)
_ZN40_INTERNAL_d07a58b0_4_k_cu_be15dbc7_122174cuda3std6ranges3__45__cpo9iter_moveE:
	.zero		1
	.type		_ZN40_INTERNAL_d07a58b0_4_k_cu_be15dbc7_122174cuda3std3__45__cpo5beginE,@object
	.size		_ZN40_INTERNAL_d07a58b0_4_k_cu_be15dbc7_122174cuda3std3__45__cpo5beginE,(_ZN40_INTERNAL_d07a58b0_4_k_cu_be15dbc7_122174cuda3std3__442_GLOBAL__N__d07a58b0_4_k_cu_be15dbc7_122176ignoreE - _ZN40_INTERNAL_d07a58b0_4_k_cu_be15dbc7_122174cuda3std3__45__cpo5beginE)
_ZN40_INTERNAL_d07a58b0_4_k_cu_be15dbc7_122174cuda3std3__45__cpo5beginE:
	.zero		1
	.type		_ZN40_INTERNAL_d07a58b0_4_k_cu_be15dbc7_122174cuda3std3__442_GLOBAL__N__d07a58b0_4_k_cu_be15dbc7_122176ignoreE,@object
	.size		_ZN40_INTERNAL_d07a58b0_4_k_cu_be15dbc7_122174cuda3std3__442_GLOBAL__N__d07a58b0_4_k_cu_be15dbc7_122176ignoreE,(_ZN40_INTERNAL_d07a58b0_4_k_cu_be15dbc7_122174cute7productE - _ZN40_INTERNAL_d07a58b0_4_k_cu_be15dbc7_122174cuda3std3__442_GLOBAL__N__d07a58b0_4_k_cu_be15dbc7_122176ignoreE)
_ZN40_INTERNAL_d07a58b0_4_k_cu_be15dbc7_122174cuda3std3__442_GLOBAL__N__d07a58b0_4_k_cu_be15dbc7_122176ignoreE:
	.zero		1
	.type		_ZN40_INTERNAL_d07a58b0_4_k_cu_be15dbc7_122174cute7productE,@object
	.size		_ZN40_INTERNAL_d07a58b0_4_k_cu_be15dbc7_122174cute7productE,(_ZN40_INTERNAL_d07a58b0_4_k_cu_be15dbc7_122174cuda3std3__45__cpo3endE - _ZN40_INTERNAL_d07a58b0_4_k_cu_be15dbc7_122174cute7productE)
_ZN40_INTERNAL_d07a58b0_4_k_cu_be15dbc7_122174cute7productE:
	.zero		1
	.type		_ZN40_INTERNAL_d07a58b0_4_k_cu_be15dbc7_122174cuda3std3__45__cpo3endE,@object
	.size		_ZN40_INTERNAL_d07a58b0_4_k_cu_be15dbc7_122174cuda3std3__45__cpo3endE,(_ZN40_INTERNAL_d07a58b0_4_k_cu_be15dbc7_122174cuda3std3__419piecewise_constructE - _ZN40_INTERNAL_d07a58b0_4_k_cu_be15dbc7_122174cuda3std3__45__cpo3endE)
_ZN40_INTERNAL_d07a58b0_4_k_cu_be15dbc7_122174cuda3std3__45__cpo3endE:
	.zero		1
	.type		_ZN40_INTERNAL_d07a58b0_4_k_cu_be15dbc7_122174cuda3std3__419piecewise_constructE,@object
	.size		_ZN40_INTERNAL_d07a58b0_4_k_cu_be15dbc7_122174cuda3std3__419piecewise_constructE,(_ZN40_INTERNAL_d07a58b0_4_k_cu_be15dbc7_122174cuda3std3__45__cpo4cendE - _ZN40_INTERNAL_d07a58b0_4_k_cu_be15dbc7_122174cuda3std3__419piecewise_constructE)
_ZN40_INTERNAL_d07a58b0_4_k_cu_be15dbc7_122174cuda3std3__419piecewise_constructE:
	.zero		1
	.type		_ZN40_INTERNAL_d07a58b0_4_k_cu_be15dbc7_122174cuda3std3__45__cpo4cendE,@object
	.size		_ZN40_INTERNAL_d07a58b0_4_k_cu_be15dbc7_122174cuda3std3__45__cpo4cendE,(_ZN40_INTERNAL_d07a58b0_4_k_cu_be15dbc7_122174cuda3std6ranges3__45__cpo4swapE - _ZN40_INTERNAL_d07a58b0_4_k_cu_be15dbc7_122174cuda3std3__45__cpo4cendE)
_ZN40_INTERNAL_d07a58b0_4_k_cu_be15dbc7_122174cuda3std3__45__cpo4cendE:
	.zero		1
	.type		_ZN40_INTERNAL_d07a58b0_4_k_cu_be15dbc7_122174cuda3std6ranges3__45__cpo4swapE,@object
	.size		_ZN40_INTERNAL_d07a58b0_4_k_cu_be15dbc7_122174cuda3std6ranges3__45__cpo4swapE,(.L_7 - _ZN40_INTERNAL_d07a58b0_4_k_cu_be15dbc7_122174cuda3std6ranges3__45__cpo4swapE)
_ZN40_INTERNAL_d07a58b0_4_k_cu_be15dbc7_122174cuda3std6ranges3__45__cpo4swapE:
	.zero		1
.L_7:


//--------------------- .nv.constant0._ZN7cutlass13device_kernelINS_4gemm6kernel13GemmUniversalIN4cute5tupleIJiiiiEEENS1_10collective13CollectiveMmaINS1_37MainloopSm90TmaGmmaWarpSpecializedFP8ILi2ENS5_IJNS4_1CILi2EEENSA_ILi1EEESC_EEENS1_35KernelTmaWarpSpecializedCooperativeEEENS5_IJNSA_ILi384EEENSA_ILi16EEENSA_ILi256EEEEEENS_12float_e4m3_tENS5_IJlSC_lEEESK_SL_NS4_8TiledMMAINS4_8MMA_AtomIJNS4_4SM904GMMA30MMA_64x16x32_F32E4M3E4M3_SS_TNILNSP_7ScaleInE1ELSR_1EEEEEENS4_6LayoutISD_NS5_IJSC_NSA_ILi0EEESV_EEEEENS5_IJNS4_10UnderscoreESY_SY_EEEEENS4_13SM90_TMA_LOADENS4_14ComposedLayoutINS4_7SwizzleILi3ELi4ELi3EEENS4_18smem_ptr_flag_bitsILi8EEENSU_INS5_IJNSA_ILi8EEENSA_ILi128EEEEEENS5_IJS18_SC_EEEEEEEvNS4_8identityENS4_23SM90_TMA_LOAD_MULTICASTES1C_vS1D_EENS_8epilogue10collective6detail29Sm90TmaWarpSpecializedAdapterINS1H_15DefaultEpilogueISK_SL_SL_NS1G_6thread17LinearCombinationISK_Li1EffLNS1L_9ScaleType4KindE0ELNS_15FloatRoundStyleE2ESK_EENS1_15EpilogueDefaultEEEEEvvEEEEvNT_6ParamsE --------------------------
	.section	.nv.constant0._ZN7cutlass13device_kernelINS_4gemm6kernel13GemmUniversalIN4cute5tupleIJiiiiEEENS1_10collective13CollectiveMmaINS1_37MainloopSm90TmaGmmaWarpSpecializedFP8ILi2ENS5_IJNS4_1CILi2EEENSA_ILi1EEESC_EEENS1_35KernelTmaWarpSpecializedCooperativeEEENS5_IJNSA_ILi384EEENSA_ILi16EEENSA_ILi256EEEEEENS_12float_e4m3_tENS5_IJlSC_lEEESK_SL_NS4_8TiledMMAINS4_8MMA_AtomIJNS4_4SM904GMMA30MMA_64x16x32_F32E4M3E4M3_SS_TNILNSP_7ScaleInE1ELSR_1EEEEEENS4_6LayoutISD_NS5_IJSC_NSA_ILi0EEESV_EEEEENS5_IJNS4_10UnderscoreESY_SY_EEEEENS4_13SM90_TMA_LOADENS4_14ComposedLayoutINS4_7SwizzleILi3ELi4ELi3EEENS4_18smem_ptr_flag_bitsILi8EEENSU_INS5_IJNSA_ILi8EEENSA_ILi128EEEEEENS5_IJS18_SC_EEEEEEEvNS4_8identityENS4_23SM90_TMA_LOAD_MULTICASTES1C_vS1D_EENS_8epilogue10collective6detail29Sm90TmaWarpSpecializedAdapterINS1H_15DefaultEpilogueISK_SL_SL_NS1G_6thread17LinearCombinationISK_Li1EffLNS1L_9ScaleType4KindE0ELNS_15FloatRoundStyleE2ESK_EENS1_15EpilogueDefaultEEEEEvvEEEEvNT_6ParamsE,"a",@progbits
	.sectionflags	@""
	.align	4
.nv.constant0._ZN7cutlass13device_kernelINS_4gemm6kernel13GemmUniversalIN4cute5tupleIJiiiiEEENS1_10collective13CollectiveMmaINS1_37MainloopSm90TmaGmmaWarpSpecializedFP8ILi2ENS5_IJNS4_1CILi2EEENSA_ILi1EEESC_EEENS1_35KernelTmaWarpSpecializedCooperativeEEENS5_IJNSA_ILi384EEENSA_ILi16EEENSA_ILi256EEEEEENS_12float_e4m3_tENS5_IJlSC_lEEESK_SL_NS4_8TiledMMAINS4_8MMA_AtomIJNS4_4SM904GMMA30MMA_64x16x32_F32E4M3E4M3_SS_TNILNSP_7ScaleInE1ELSR_1EEEEEENS4_6LayoutISD_NS5_IJSC_NSA_ILi0EEESV_EEEEENS5_IJNS4_10UnderscoreESY_SY_EEEEENS4_13SM90_TMA_LOADENS4_14ComposedLayoutINS4_7SwizzleILi3ELi4ELi3EEENS4_18smem_ptr_flag_bitsILi8EEENSU_INS5_IJNSA_ILi8EEENSA_ILi128EEEEEENS5_IJS18_SC_EEEEEEEvNS4_8identityENS4_23SM90_TMA_LOAD_MULTICASTES1C_vS1D_EENS_8epilogue10collective6detail29Sm90TmaWarpSpecializedAdapterINS1H_15DefaultEpilogueISK_SL_SL_NS1G_6thread17LinearCombinationISK_Li1EffLNS1L_9ScaleType4KindE0ELNS_15FloatRoundStyleE2ESK_EENS1_15EpilogueDefaultEEEEEvvEEEEvNT_6ParamsE:
	.zero		1664


//--------------------- SYMBOLS --------------------------

	.type		.nv.reservedSmem.offset0,@object
	.size		.nv.reservedSmem.offset0,0x4
